	.target	sm_90a

	.elftype	@"ET_EXEC"


//--------------------- .note.nv.tkinfo           --------------------------
	.section	.note.nv.tkinfo,"",@"SHT_NOTE"
	.sectionflags	@"SHF_NOTE_NV_TKINFO"
	.tkinfo
        /*0018*/ 	.word	0x00000002
        /*0030*/ 	.string	""
        /*0030*/ 	.string	"ptxas"
        /*0030*/ 	.string	"Cuda compilation tools, release 13.0, V13.0.88"
        /*0030*/ 	.string	"Build cuda_13.0.r13.0/compiler.36424714_0"
        /*0030*/ 	.string	"-arch sm_90a -m 64 "



//--------------------- .note.nv.cuinfo           --------------------------
	.section	.note.nv.cuinfo,"",@"SHT_NOTE"
	.sectionflags	@"SHF_NOTE_NV_CUINFO"
        /*0018*/ 	.short	0x0002
        /*001a*/ 	.short	0x005a
        /*001c*/ 	.short	0x0082
	.zero		2


//--------------------- .nv.info                  --------------------------
	.section	.nv.info,"",@"SHT_CUDA_INFO"
	.align	4


	//----- nvinfo : EIATTR_REGCOUNT
	.align		4
        /*0000*/ 	.byte	0x04, 0x2f
        /*0002*/ 	.short	(.L_15 - .L_14)
	.align		4
.L_14:
        /*0004*/ 	.word	index@(_ZN7cutlass13device_kernelINS_4gemm6kernel13GemmUniversalIN4cute5tupleIJiiiiEEENS1_10collective13CollectiveMmaINS1_34MainloopSm90TmaGmmaWarpSpecializedILi7ENS5_IJNS4_1CILi1EEESB_SB_EEENS1_32KernelTmaWarpSpecializedPingpongEEENS5_IJNSA_ILi64EEESF_NSA_ILi32EEEEEENS_6half_tENS5_IJlSB_lEEESI_SJ_NS4_8TiledMMAINS4_8MMA_AtomIJNS4_4SM904GMMA25MMA_64x64x16_F32F16F16_SSILNSN_5MajorE0ELSP_0ELNSN_7ScaleInE1ELSQ_1EEEEEENS4_6LayoutISC_NS5_IJNSA_ILi0EEESU_SU_EEEEENS5_IJNS4_10UnderscoreESX_SX_EEEEENS4_13SM90_TMA_LOADENS4_14ComposedLayoutINS4_7SwizzleILi2ELi4ELi3EEENS4_18smem_ptr_flag_bitsILi16EEENST_INS5_IJNSA_ILi8EEESG_EEENS5_IJSG_SB_EEEEEEEvNS4_8identityES10_S1A_vS1B_EENS_8epilogue10collective6detail29Sm90TmaWarpSpecializedAdapterINS1E_15DefaultEpilogueISI_SJ_SJ_NS1D_6thread17LinearCombinationISI_Li1EffLNS1I_9ScaleType4KindE0ELNS_15FloatRoundStyleE2ESI_EENS1_15EpilogueDefaultEEEEEvvEEEEvNT_6ParamsE)
        /*0008*/ 	.word	0x000000a8


	//----- nvinfo : EIATTR_FRAME_SIZE
	.align		4
.L_15:
        /*000c*/ 	.byte	0x04, 0x11
        /*000e*/ 	.short	(.L_17 - .L_16)
	.align		4
.L_16:
        /*0010*/ 	.word	index@(_ZN7cutlass13device_kernelINS_4gemm6kernel13GemmUniversalIN4cute5tupleIJiiiiEEENS1_10collective13CollectiveMmaINS1_34MainloopSm90TmaGmmaWarpSpecializedILi7ENS5_IJNS4_1CILi1EEESB_SB_EEENS1_32KernelTmaWarpSpecializedPingpongEEENS5_IJNSA_ILi64EEESF_NSA_ILi32EEEEEENS_6half_tENS5_IJlSB_lEEESI_SJ_NS4_8TiledMMAINS4_8MMA_AtomIJNS4_4SM904GMMA25MMA_64x64x16_F32F16F16_SSILNSN_5MajorE0ELSP_0ELNSN_7ScaleInE1ELSQ_1EEEEEENS4_6LayoutISC_NS5_IJNSA_ILi0EEESU_SU_EEEEENS5_IJNS4_10UnderscoreESX_SX_EEEEENS4_13SM90_TMA_LOADENS4_14ComposedLayoutINS4_7SwizzleILi2ELi4ELi3EEENS4_18smem_ptr_flag_bitsILi16EEENST_INS5_IJNSA_ILi8EEESG_EEENS5_IJSG_SB_EEEEEEEvNS4_8identityES10_S1A_vS1B_EENS_8epilogue10collective6detail29Sm90TmaWarpSpecializedAdapterINS1E_15DefaultEpilogueISI_SJ_SJ_NS1D_6thread17LinearCombinationISI_Li1EffLNS1I_9ScaleType4KindE0ELNS_15FloatRoundStyleE2ESI_EENS1_15EpilogueDefaultEEEEEvvEEEEvNT_6ParamsE)
        /*0014*/ 	.word	0x00000008


	//----- nvinfo : EIATTR_MIN_STACK_SIZE
	.align		4
.L_17:
        /*0018*/ 	.byte	0x04, 0x12
        /*001a*/ 	.short	(.L_19 - .L_18)
	.align		4
.L_18:
        /*001c*/ 	.word	index@(_ZN7cutlass13device_kernelINS_4gemm6kernel13GemmUniversalIN4cute5tupleIJiiiiEEENS1_10collective13CollectiveMmaINS1_34MainloopSm90TmaGmmaWarpSpecializedILi7ENS5_IJNS4_1CILi1EEESB_SB_EEENS1_32KernelTmaWarpSpecializedPingpongEEENS5_IJNSA_ILi64EEESF_NSA_ILi32EEEEEENS_6half_tENS5_IJlSB_lEEESI_SJ_NS4_8TiledMMAINS4_8MMA_AtomIJNS4_4SM904GMMA25MMA_64x64x16_F32F16F16_SSILNSN_5MajorE0ELSP_0ELNSN_7ScaleInE1ELSQ_1EEEEEENS4_6LayoutISC_NS5_IJNSA_ILi0EEESU_SU_EEEEENS5_IJNS4_10UnderscoreESX_SX_EEEEENS4_13SM90_TMA_LOADENS4_14ComposedLayoutINS4_7SwizzleILi2ELi4ELi3EEENS4_18smem_ptr_flag_bitsILi16EEENST_INS5_IJNSA_ILi8EEESG_EEENS5_IJSG_SB_EEEEEEEvNS4_8identityES10_S1A_vS1B_EENS_8epilogue10collective6detail29Sm90TmaWarpSpecializedAdapterINS1E_15DefaultEpilogueISI_SJ_SJ_NS1D_6thread17LinearCombinationISI_Li1EffLNS1I_9ScaleType4KindE0ELNS_15FloatRoundStyleE2ESI_EENS1_15EpilogueDefaultEEEEEvvEEEEvNT_6ParamsE)
        /*0020*/ 	.word	0x00000008
.L_19:


//--------------------- .nv.compat                --------------------------
	.section	.nv.compat,"",@"SHT_CUDA_COMPAT_INFO"
	.align	4
        /*0000*/ 	.byte	0x02, 0x09, 0x01, 0x00, 0x02, 0x02, 0x04, 0x00, 0x02, 0x05, 0x05, 0x00, 0x03, 0x07, 0x01, 0x01
        /*0010*/ 	.byte	0x02, 0x03, 0x01, 0x00, 0x02, 0x06, 0x01, 0x00, 0x04, 0x0b, 0x08, 0x00, 0x00, 0x00, 0x00, 0x00
        /*0020*/ 	.byte	0x00, 0x00, 0x00, 0x00


//--------------------- .nv.info._ZN7cutlass13device_kernelINS_4gemm6kernel13GemmUniversalIN4cute5tupleIJiiiiEEENS1_10collective13CollectiveMmaINS1_34MainloopSm90TmaGmmaWarpSpecializedILi7ENS5_IJNS4_1CILi1EEESB_SB_EEENS1_32KernelTmaWarpSpecializedPingpongEEENS5_IJNSA_ILi64EEESF_NSA_ILi32EEEEEENS_6half_tENS5_IJlSB_lEEESI_SJ_NS4_8TiledMMAINS4_8MMA_AtomIJNS4_4SM904GMMA25MMA_64x64x16_F32F16F16_SSILNSN_5MajorE0ELSP_0ELNSN_7ScaleInE1ELSQ_1EEEEEENS4_6LayoutISC_NS5_IJNSA_ILi0EEESU_SU_EEEEENS5_IJNS4_10UnderscoreESX_SX_EEEEENS4_13SM90_TMA_LOADENS4_14ComposedLayoutINS4_7SwizzleILi2ELi4ELi3EEENS4_18smem_ptr_flag_bitsILi16EEENST_INS5_IJNSA_ILi8EEESG_EEENS5_IJSG_SB_EEEEEEEvNS4_8identityES10_S1A_vS1B_EENS_8epilogue10collective6detail29Sm90TmaWarpSpecializedAdapterINS1E_15DefaultEpilogueISI_SJ_SJ_NS1D_6thread17LinearCombinationISI_Li1EffLNS1I_9ScaleType4KindE0ELNS_15FloatRoundStyleE2ESI_EENS1_15EpilogueDefaultEEEEEvvEEEEvNT_6ParamsE --------------------------
	.section	.nv.info._ZN7cutlass13device_kernelINS_4gemm6kernel13GemmUniversalIN4cute5tupleIJiiiiEEENS1_10collective13CollectiveMmaINS1_34MainloopSm90TmaGmmaWarpSpecializedILi7ENS5_IJNS4_1CILi1EEESB_SB_EEENS1_32KernelTmaWarpSpecializedPingpongEEENS5_IJNSA_ILi64EEESF_NSA_ILi32EEEEEENS_6half_tENS5_IJlSB_lEEESI_SJ_NS4_8TiledMMAINS4_8MMA_AtomIJNS4_4SM904GMMA25MMA_64x64x16_F32F16F16_SSILNSN_5MajorE0ELSP_0ELNSN_7ScaleInE1ELSQ_1EEEEEENS4_6LayoutISC_NS5_IJNSA_ILi0EEESU_SU_EEEEENS5_IJNS4_10UnderscoreESX_SX_EEEEENS4_13SM90_TMA_LOADENS4_14ComposedLayoutINS4_7SwizzleILi2ELi4ELi3EEENS4_18smem_ptr_flag_bitsILi16EEENST_INS5_IJNSA_ILi8EEESG_EEENS5_IJSG_SB_EEEEEEEvNS4_8identityES10_S1A_vS1B_EENS_8epilogue10collective6detail29Sm90TmaWarpSpecializedAdapterINS1E_15DefaultEpilogueISI_SJ_SJ_NS1D_6thread17LinearCombinationISI_Li1EffLNS1I_9ScaleType4KindE0ELNS_15FloatRoundStyleE2ESI_EENS1_15EpilogueDefaultEEEEEvvEEEEvNT_6ParamsE,"",@"SHT_CUDA_INFO"
	.sectionflags	@""
	.align	4


	//----- nvinfo : EIATTR_CUDA_API_VERSION
	.align		4
        /*0000*/ 	.byte	0x04, 0x37
        /*0002*/ 	.short	(.L_21 - .L_20)
.L_20:
        /*0004*/ 	.word	0x00000082


	//----- nvinfo : EIATTR_KPARAM_INFO
	.align		4
.L_21:
        /*0008*/ 	.byte	0x04, 0x17
        /*000a*/ 	.short	(.L_23 - .L_22)
.L_22:
        /*000c*/ 	.word	0x00000000
        /*0010*/ 	.short	0x0000
        /*0012*/ 	.short	0x0070
        /*0014*/ 	.byte	0x00, 0xf0, 0x01, 0x10


	//----- nvinfo : EIATTR_SPARSE_MMA_MASK
	.align		4
.L_23:
        /*0018*/ 	.byte	0x03, 0x50
        /*001a*/ 	.short	0x0000


	//----- nvinfo : EIATTR_MAXREG_COUNT
	.align		4
        /*001c*/ 	.byte	0x03, 0x1b
        /*001e*/ 	.short	0x00a8


	//----- nvinfo : EIATTR_NUM_BARRIERS
	.align		4
        /*0020*/ 	.byte	0x02, 0x4c
        /*0022*/ 	.byte	0x01
	.zero		1


	//----- nvinfo : EIATTR_EXTERNS
	.align		4
        /*0024*/ 	.byte	0x04, 0x0f
        /*0026*/ 	.short	(.L_25 - .L_24)


	//   ....[0]....
	.align		4
.L_24:
        /*0028*/ 	.word	index@(__assertfail)


	//----- nvinfo : EIATTR_ANNOTATIONS
	.align		4
.L_25:
        /*002c*/ 	.byte	0x04, 0x55
        /*002e*/ 	.short	(.L_27 - .L_26)


	//   ....[0]....
.L_26:
        /*0030*/ 	.word	0x00000001
        /*0034*/ 	.byte	0x30, 0x0b, 0x00, 0x00, 0x01, 0x00, 0x00, 0x00, 0xb0, 0x41, 0x00, 0x00, 0x01, 0x00, 0x00, 0x00
        /*0044*/ 	.byte	0xa0, 0x4d, 0x00, 0x00


	//----- nvinfo : EIATTR_MERCURY_ISA_VERSION
	.align		4
.L_27:
        /*0048*/ 	.byte	0x03, 0x5f
        /*004a*/ 	.short	0x0101


	//----- nvinfo : EIATTR_INT_WARP_WIDE_INSTR_OFFSETS
	.align		4
        /*004c*/ 	.byte	0x04, 0x31
        /*004e*/ 	.short	(.L_29 - .L_28)


	//   ....[0]....
.L_28:
        /*0050*/ 	.word	0x00000440


	//   ....[1]....
        /*0054*/ 	.word	0x00000460


	//   ....[2]....
        /*0058*/ 	.word	0x000004e0


	//   ....[3]....
        /*005c*/ 	.word	0x000004f0


	//   ....[4]....
        /*0060*/ 	.word	0x00000500


	//   ....[5]....
        /*0064*/ 	.word	0x00000520


	//   ....[6]....
        /*0068*/ 	.word	0x000005b0


	//   ....[7]....
        /*006c*/ 	.word	0x000005d0


	//----- nvinfo : EIATTR_COOP_GROUP_MASK_REGIDS
	.align		4
.L_29:
        /*0070*/ 	.byte	0x04, 0x29
        /*0072*/ 	.short	(.L_31 - .L_30)


	//   ....[0]....
.L_30:
        /*0074*/ 	.word	0xffffffff


	//   ....[1]....
        /*0078*/ 	.word	0xffffffff


	//   ....[2]....
        /*007c*/ 	.word	0xffffffff


	//   ....[3]....
        /*0080*/ 	.word	0xffffffff


	//   ....[4]....
        /*0084*/ 	.word	0xffffffff


	//   ....[5]....
        /*0088*/ 	.word	0xffffffff


	//----- nvinfo : EIATTR_COOP_GROUP_INSTR_OFFSETS
	.align		4
.L_31:
        /*008c*/ 	.byte	0x04, 0x28
        /*008e*/ 	.short	(.L_33 - .L_32)


	//   ....[0]....
.L_32:
        /*0090*/ 	.word	0x00000070


	//   ....[1]....
        /*0094*/ 	.word	0x00000080


	//   ....[2]....
        /*0098*/ 	.word	0x00000140


	//   ....[3]....
        /*009c*/ 	.word	0x00000330


	//   ....[4]....
        /*00a0*/ 	.word	0x00000370


	//   ....[5]....
        /*00a4*/ 	.word	0x000003c0


	//----- nvinfo : EIATTR_REG_RECONFIG
	.align		4
.L_33:
        /*00a8*/ 	.byte	0x01, 0x54
	.zero		2


	//----- nvinfo : EIATTR_SYSCALL_OFFSETS
	.align		4
        /*00ac*/ 	.byte	0x04, 0x46
        /*00ae*/ 	.short	(.L_35 - .L_34)


	//   ....[0]....
.L_34:
        /*00b0*/ 	.word	0x00001680


	//----- nvinfo : EIATTR_MBARRIER_INSTR_OFFSETS
	.align		4
.L_35:
        /*00b4*/ 	.byte	0x04, 0x39
        /*00b6*/ 	.short	(.L_37 - .L_36)


	//   ....[0]....
.L_36:
        /*00b8*/ 	.word	0x00000240
        /*00bc*/ 	.word	0x000000ff
        /*00c0*/ 	.word	0x00000000
        /*00c4*/ 	.short	0x0100
        /*00c6*/ 	.byte	0x08
	.zero		1


	//   ....[1]....
        /*00c8*/ 	.word	0x00000250
        /*00cc*/ 	.word	0x000000ff
        /*00d0*/ 	.word	0x00000038
        /*00d4*/ 	.short	0x0100
        /*00d6*/ 	.byte	0x08
	.zero		1


	//   ....[2]....
        /*00d8*/ 	.word	0x00000260
        /*00dc*/ 	.word	0x000000ff
        /*00e0*/ 	.word	0x00000008
        /*00e4*/ 	.short	0x0100
        /*00e6*/ 	.byte	0x08
	.zero		1


	//   ....[3]....
        /*00e8*/ 	.word	0x00000270
        /*00ec*/ 	.word	0x000000ff
        /*00f0*/ 	.word	0x00000040
        /*00f4*/ 	.short	0x0100
        /*00f6*/ 	.byte	0x08
	.zero		1


	//   ....[4]....
        /*00f8*/ 	.word	0x00000280
        /*00fc*/ 	.word	0x000000ff
        /*0100*/ 	.word	0x00000010
        /*0104*/ 	.short	0x0100
        /*0106*/ 	.byte	0x08
	.zero		1


	//   ....[5]....
        /*0108*/ 	.word	0x00000290
        /*010c*/ 	.word	0x000000ff
        /*0110*/ 	.word	0x00000048
        /*0114*/ 	.short	0x0100
        /*0116*/ 	.byte	0x08
	.zero		1


	//   ....[6]....
        /*0118*/ 	.word	0x000002a0
        /*011c*/ 	.word	0x000000ff
        /*0120*/ 	.word	0x00000018
        /*0124*/ 	.short	0x0100
        /*0126*/ 	.byte	0x08
	.zero		1


	//   ....[7]....
        /*0128*/ 	.word	0x000002b0
        /*012c*/ 	.word	0x000000ff
        /*0130*/ 	.word	0x00000050
        /*0134*/ 	.short	0x0100
        /*0136*/ 	.byte	0x08
	.zero		1


	//   ....[8]....
        /*0138*/ 	.word	0x000002c0
        /*013c*/ 	.word	0x000000ff
        /*0140*/ 	.word	0x00000020
        /*0144*/ 	.short	0x0100
        /*0146*/ 	.byte	0x08
	.zero		1


	//   ....[9]....
        /*0148*/ 	.word	0x000002d0
        /*014c*/ 	.word	0x000000ff
        /*0150*/ 	.word	0x00000058
        /*0154*/ 	.short	0x0100
        /*0156*/ 	.byte	0x08
	.zero		1


	//   ....[10]....
        /*0158*/ 	.word	0x000002e0
        /*015c*/ 	.word	0x000000ff
        /*0160*/ 	.word	0x00000028
        /*0164*/ 	.short	0x0100
        /*0166*/ 	.byte	0x08
	.zero		1


	//   ....[11]....
        /*0168*/ 	.word	0x000002f0
        /*016c*/ 	.word	0x000000ff
        /*0170*/ 	.word	0x00000060
        /*0174*/ 	.short	0x0100
        /*0176*/ 	.byte	0x08
	.zero		1


	//   ....[12]....
        /*0178*/ 	.word	0x00000300
        /*017c*/ 	.word	0x000000ff
        /*0180*/ 	.word	0x00000030
        /*0184*/ 	.short	0x0100
        /*0186*/ 	.byte	0x08
	.zero		1


	//   ....[13]....
        /*0188*/ 	.word	0x00000310
        /*018c*/ 	.word	0x000000ff
        /*0190*/ 	.word	0x00000068
        /*0194*/ 	.short	0x0100
        /*0196*/ 	.byte	0x08
	.zero		1


	//   ....[14]....
        /*0198*/ 	.word	0x00000610
        /*019c*/ 	.word	0x000000ff
        /*01a0*/ 	.word	0x000000a0
        /*01a4*/ 	.short	0x0100
        /*01a6*/ 	.byte	0x08
	.zero		1


	//   ....[15]....
        /*01a8*/ 	.word	0x00000680
        /*01ac*/ 	.word	0x000000ff
        /*01b0*/ 	.word	0x000000a8
        /*01b4*/ 	.short	0x0100
        /*01b6*/ 	.byte	0x08
	.zero		1


	//   ....[16]....
        /*01b8*/ 	.word	0x000006a0
        /*01bc*/ 	.word	0x000000ff
        /*01c0*/ 	.word	0x00000080
        /*01c4*/ 	.short	0x0100
        /*01c6*/ 	.byte	0x09
	.zero		1


	//   ....[17]....
        /*01c8*/ 	.word	0x000006b0
        /*01cc*/ 	.word	0x000000ff
        /*01d0*/ 	.word	0x00000088
        /*01d4*/ 	.short	0x0100
        /*01d6*/ 	.byte	0x09
	.zero		1


	//   ....[18]....
        /*01d8*/ 	.word	0x000006c0
        /*01dc*/ 	.word	0x000000ff
        /*01e0*/ 	.word	0x00000090
        /*01e4*/ 	.short	0x0100
        /*01e6*/ 	.byte	0x09
	.zero		1


	//   ....[19]....
        /*01e8*/ 	.word	0x000006d0
        /*01ec*/ 	.word	0x000000ff
        /*01f0*/ 	.word	0x00000098
        /*01f4*/ 	.short	0x0100
        /*01f6*/ 	.byte	0x09
	.zero		1


	//   ....[20]....
        /*01f8*/ 	.word	0x00001560
        /*01fc*/ 	.word	0x0000003d
        /*0200*/ 	.word	0x00000000
        /*0204*/ 	.short	0x010a
        /*0206*/ 	.byte	0x2a
	.zero		1


	//   ....[21]....
        /*0208*/ 	.word	0x00001700
        /*020c*/ 	.word	0x00000003
        /*0210*/ 	.word	0x00000000
        /*0214*/ 	.short	0x010a
        /*0216*/ 	.byte	0x3f
	.zero		1


	//   ....[22]....
        /*0218*/ 	.word	0x00001740
        /*021c*/ 	.word	0x00000003
        /*0220*/ 	.word	0x00000000
        /*0224*/ 	.short	0x010a
        /*0226*/ 	.byte	0x3f
	.zero		1


	//   ....[23]....
        /*0228*/ 	.word	0x00001940
        /*022c*/ 	.word	0x000000ff
        /*0230*/ 	.word	0x00000000
        /*0234*/ 	.short	0x010a
        /*0236*/ 	.byte	0x04
	.zero		1


	//   ....[24]....
        /*0238*/ 	.word	0x00001980
        /*023c*/ 	.word	0x000000ff
        /*0240*/ 	.word	0x00000000
        /*0244*/ 	.short	0x010a
        /*0246*/ 	.byte	0x04
	.zero		1


	//   ....[25]....
        /*0248*/ 	.word	0x00001ae0
        /*024c*/ 	.word	0x000000ff
        /*0250*/ 	.word	0x00000000
        /*0254*/ 	.short	0x0101
        /*0256*/ 	.byte	0x04
	.zero		1


	//   ....[26]....
        /*0258*/ 	.word	0x00001bd0
        /*025c*/ 	.word	0x0000003e
        /*0260*/ 	.word	0x00000000
        /*0264*/ 	.short	0x0101
        /*0266*/ 	.byte	0x2f
	.zero		1


	//   ....[27]....
        /*0268*/ 	.word	0x00001cc0
        /*026c*/ 	.word	0x000000ff
        /*0270*/ 	.word	0x00000000
        /*0274*/ 	.short	0x0101
        /*0276*/ 	.byte	0x04
	.zero		1


	//   ....[28]....
        /*0278*/ 	.word	0x00001d70
        /*027c*/ 	.word	0x0000003d
        /*0280*/ 	.word	0x00000010
        /*0284*/ 	.short	0x010a
        /*0286*/ 	.byte	0x2a
	.zero		1


	//   ....[29]....
        /*0288*/ 	.word	0x000041d0
        /*028c*/ 	.word	0x00000040
        /*0290*/ 	.word	0x00000000
        /*0294*/ 	.short	0x0101
        /*0296*/ 	.byte	0x2f
	.zero		1


	//   ....[30]....
        /*0298*/ 	.word	0x00004b30
        /*029c*/ 	.word	0x0000000a
        /*02a0*/ 	.word	0x00000038
        /*02a4*/ 	.short	0x010a
        /*02a6*/ 	.byte	0x3f
	.zero		1


	//   ....[31]....
        /*02a8*/ 	.word	0x00004f00
        /*02ac*/ 	.word	0x00000008
        /*02b0*/ 	.word	0x000000a8
        /*02b4*/ 	.short	0x0101
        /*02b6*/ 	.byte	0x3f
	.zero		1


	//   ....[32]....
        /*02b8*/ 	.word	0x00005650
        /*02bc*/ 	.word	0x00000009
        /*02c0*/ 	.word	0x00000000
        /*02c4*/ 	.short	0x010a
        /*02c6*/ 	.byte	0x3f
	.zero		1


	//   ....[33]....
        /*02c8*/ 	.word	0x000056d0
        /*02cc*/ 	.word	0x00000008
        /*02d0*/ 	.word	0x00000000
        /*02d4*/ 	.short	0x010a
        /*02d6*/ 	.byte	0x3f
	.zero		1


	//   ....[34]....
        /*02d8*/ 	.word	0x00005760
        /*02dc*/ 	.word	0x00000009
        /*02e0*/ 	.word	0x00000000
        /*02e4*/ 	.short	0x010a
        /*02e6*/ 	.byte	0x3f
	.zero		1


	//   ....[35]....
        /*02e8*/ 	.word	0x000057f0
        /*02ec*/ 	.word	0x00000008
        /*02f0*/ 	.word	0x00000000
        /*02f4*/ 	.short	0x010a
        /*02f6*/ 	.byte	0x3f
	.zero		1


	//   ....[36]....
        /*02f8*/ 	.word	0x00005880
        /*02fc*/ 	.word	0x00000009
        /*0300*/ 	.word	0x00000000
        /*0304*/ 	.short	0x010a
        /*0306*/ 	.byte	0x3f
	.zero		1


	//   ....[37]....
        /*0308*/ 	.word	0x00005910
        /*030c*/ 	.word	0x00000006
        /*0310*/ 	.word	0x00000000
        /*0314*/ 	.short	0x010a
        /*0316*/ 	.byte	0x3f
	.zero		1


	//   ....[38]....
        /*0318*/ 	.word	0x000059a0
        /*031c*/ 	.word	0x00000003
        /*0320*/ 	.word	0x00000000
        /*0324*/ 	.short	0x010a
        /*0326*/ 	.byte	0x3f
	.zero		1


	//   ....[39]....
        /*0328*/ 	.word	0x00005a00
        /*032c*/ 	.word	0x0000003f
        /*0330*/ 	.word	0x00000000
        /*0334*/ 	.short	0x010a
        /*0336*/ 	.byte	0x3f
	.zero		1


	//   ....[40]....
        /*0338*/ 	.word	0x00005a50
        /*033c*/ 	.word	0x00000003
        /*0340*/ 	.word	0x00000000
        /*0344*/ 	.short	0x010a
        /*0346*/ 	.byte	0x3f
	.zero		1


	//   ....[41]....
        /*0348*/ 	.word	0x00005ab0
        /*034c*/ 	.word	0x00000004
        /*0350*/ 	.word	0x00000000
        /*0354*/ 	.short	0x010a
        /*0356*/ 	.byte	0x3f
	.zero		1


	//   ....[42]....
        /*0358*/ 	.word	0x00005b00
        /*035c*/ 	.word	0x0000003f
        /*0360*/ 	.word	0x00000010
        /*0364*/ 	.short	0x010a
        /*0366*/ 	.byte	0x3f
	.zero		1


	//   ....[43]....
        /*0368*/ 	.word	0x00005bd0
        /*036c*/ 	.word	0x0000000a
        /*0370*/ 	.word	0x00000038
        /*0374*/ 	.short	0x010a
        /*0376*/ 	.byte	0x3f
	.zero		1


	//   ....[44]....
        /*0378*/ 	.word	0x00005ca0
        /*037c*/ 	.word	0x00000009
        /*0380*/ 	.word	0x00000000
        /*0384*/ 	.short	0x010a
        /*0386*/ 	.byte	0x3f
	.zero		1


	//   ....[45]....
        /*0388*/ 	.word	0x00005cf0
        /*038c*/ 	.word	0x00000008
        /*0390*/ 	.word	0x00000000
        /*0394*/ 	.short	0x010a
        /*0396*/ 	.byte	0x3f
	.zero		1


	//   ....[46]....
        /*0398*/ 	.word	0x00005d40
        /*039c*/ 	.word	0x00000009
        /*03a0*/ 	.word	0x00000000
        /*03a4*/ 	.short	0x010a
        /*03a6*/ 	.byte	0x3f
	.zero		1


	//   ....[47]....
        /*03a8*/ 	.word	0x00005d90
        /*03ac*/ 	.word	0x00000008
        /*03b0*/ 	.word	0x00000000
        /*03b4*/ 	.short	0x010a
        /*03b6*/ 	.byte	0x3f
	.zero		1


	//   ....[48]....
        /*03b8*/ 	.word	0x00005de0
        /*03bc*/ 	.word	0x00000009
        /*03c0*/ 	.word	0x00000000
        /*03c4*/ 	.short	0x010a
        /*03c6*/ 	.byte	0x3f
	.zero		1


	//   ....[49]....
        /*03c8*/ 	.word	0x00005e30
        /*03cc*/ 	.word	0x00000006
        /*03d0*/ 	.word	0x00000000
        /*03d4*/ 	.short	0x010a
        /*03d6*/ 	.byte	0x3f
	.zero		1


	//----- nvinfo : EIATTR_NUM_MBARRIERS
	.align		4
.L_37:
        /*03d8*/ 	.byte	0x03, 0x38
        /*03da*/ 	.short	0x0014


	//----- nvinfo : EIATTR_EXIT_INSTR_OFFSETS
	.align		4
        /*03dc*/ 	.byte	0x04, 0x1c
        /*03de*/ 	.short	(.L_39 - .L_38)


	//   ....[0]....
.L_38:
        /*03e0*/ 	.word	0x00001200


	//   ....[1]....
        /*03e4*/ 	.word	0x00001260


	//   ....[2]....
        /*03e8*/ 	.word	0x00004860


	//   ....[3]....
        /*03ec*/ 	.word	0x00004890


	//   ....[4]....
        /*03f0*/ 	.word	0x000059f0


	//----- nvinfo : EIATTR_MAX_THREADS
	.align		4
.L_39:
        /*03f4*/ 	.byte	0x04, 0x05
        /*03f6*/ 	.short	(.L_41 - .L_40)
.L_40:
        /*03f8*/ 	.word	0x00000180
        /*03fc*/ 	.word	0x00000001
        /*0400*/ 	.word	0x00000001


	//----- nvinfo : EIATTR_CRS_STACK_SIZE
	.align		4
.L_41:
        /*0404*/ 	.byte	0x04, 0x1e
        /*0406*/ 	.short	(.L_43 - .L_42)
.L_42:
        /*0408*/ 	.word	0x00000000


	//----- nvinfo : EIATTR_CBANK_PARAM_SIZE
	.align		4
.L_43:
        /*040c*/ 	.byte	0x03, 0x19
        /*040e*/ 	.short	0x0470


	//----- nvinfo : EIATTR_PARAM_CBANK
	.align		4
        /*0410*/ 	.byte	0x04, 0x0a
        /*0412*/ 	.short	(.L_45 - .L_44)
	.align		4
.L_44:
        /*0414*/ 	.word	index@(.nv.constant0._ZN7cutlass13device_kernelINS_4gemm6kernel13GemmUniversalIN4cute5tupleIJiiiiEEENS1_10collective13CollectiveMmaINS1_34MainloopSm90TmaGmmaWarpSpecializedILi7ENS5_IJNS4_1CILi1EEESB_SB_EEENS1_32KernelTmaWarpSpecializedPingpongEEENS5_IJNSA_ILi64EEESF_NSA_ILi32EEEEEENS_6half_tENS5_IJlSB_lEEESI_SJ_NS4_8TiledMMAINS4_8MMA_AtomIJNS4_4SM904GMMA25MMA_64x64x16_F32F16F16_SSILNSN_5MajorE0ELSP_0ELNSN_7ScaleInE1ELSQ_1EEEEEENS4_6LayoutISC_NS5_IJNSA_ILi0EEESU_SU_EEEEENS5_IJNS4_10UnderscoreESX_SX_EEEEENS4_13SM90_TMA_LOADENS4_14ComposedLayoutINS4_7SwizzleILi2ELi4ELi3EEENS4_18smem_ptr_flag_bitsILi16EEENST_INS5_IJNSA_ILi8EEESG_EEENS5_IJSG_SB_EEEEEEEvNS4_8identityES10_S1A_vS1B_EENS_8epilogue10collective6detail29Sm90TmaWarpSpecializedAdapterINS1E_15DefaultEpilogueISI_SJ_SJ_NS1D_6thread17LinearCombinationISI_Li1EffLNS1I_9ScaleType4KindE0ELNS_15FloatRoundStyleE2ESI_EENS1_15EpilogueDefaultEEEEEvvEEEEvNT_6ParamsE)
        /*0418*/ 	.short	0x0210
        /*041a*/ 	.short	0x0470


	//----- nvinfo : EIATTR_SW_WAR
	.align		4
.L_45:
        /*041c*/ 	.byte	0x04, 0x36
        /*041e*/ 	.short	(.L_47 - .L_46)
.L_46:
        /*0420*/ 	.word	0x00000008
.L_47:


//--------------------- .nv.callgraph             --------------------------
	.section	.nv.callgraph,"",@"SHT_CUDA_CALLGRAPH"
	.align	4
	.sectionentsize	8
	.align		4
        /*0000*/ 	.word	0x00000000
	.align		4
        /*0004*/ 	.word	0xffffffff
	.align		4
        /*0008*/ 	.word	index@(_ZN7cutlass13device_kernelINS_4gemm6kernel13GemmUniversalIN4cute5tupleIJiiiiEEENS1_10collective13CollectiveMmaINS1_34MainloopSm90TmaGmmaWarpSpecializedILi7ENS5_IJNS4_1CILi1EEESB_SB_EEENS1_32KernelTmaWarpSpecializedPingpongEEENS5_IJNSA_ILi64EEESF_NSA_ILi32EEEEEENS_6half_tENS5_IJlSB_lEEESI_SJ_NS4_8TiledMMAINS4_8MMA_AtomIJNS4_4SM904GMMA25MMA_64x64x16_F32F16F16_SSILNSN_5MajorE0ELSP_0ELNSN_7ScaleInE1ELSQ_1EEEEEENS4_6LayoutISC_NS5_IJNSA_ILi0EEESU_SU_EEEEENS5_IJNS4_10UnderscoreESX_SX_EEEEENS4_13SM90_TMA_LOADENS4_14ComposedLayoutINS4_7SwizzleILi2ELi4ELi3EEENS4_18smem_ptr_flag_bitsILi16EEENST_INS5_IJNSA_ILi8EEESG_EEENS5_IJSG_SB_EEEEEEEvNS4_8identityES10_S1A_vS1B_EENS_8epilogue10collective6detail29Sm90TmaWarpSpecializedAdapterINS1E_15DefaultEpilogueISI_SJ_SJ_NS1D_6thread17LinearCombinationISI_Li1EffLNS1I_9ScaleType4KindE0ELNS_15FloatRoundStyleE2ESI_EENS1_15EpilogueDefaultEEEEEvvEEEEvNT_6ParamsE)
	.align		4
        /*000c*/ 	.word	index@(__assertfail)
	.align		4
        /*0010*/ 	.word	0x00000000
	.align		4
        /*0014*/ 	.word	0xfffffffe
	.align		4
        /*0018*/ 	.word	0x00000000
	.align		4
        /*001c*/ 	.word	0xfffffffd
	.align		4
        /*0020*/ 	.word	0x00000000
	.align		4
        /*0024*/ 	.word	0xfffffffc


//--------------------- .nv.constant4             --------------------------
	.section	.nv.constant4,"a",@progbits
	.align	8
	.align		8
.nv.constant4:
        /*0000*/ 	.dword	__assertfail
	.align		8
        /*0008*/ 	.dword	__unnamed_1
	.align		8
        /*0010*/ 	.dword	_ZN40_INTERNAL_349e0ecd_4_k_cu_435446a3_206634cuda3std3__45__cpo5beginE
	.align		8
        /*0018*/ 	.dword	_ZN40_INTERNAL_349e0ecd_4_k_cu_435446a3_206634cuda3std3__45__cpo3endE
	.align		8
        /*0020*/ 	.dword	_ZN40_INTERNAL_349e0ecd_4_k_cu_435446a3_206634cuda3std3__45__cpo6cbeginE
	.align		8
        /*0028*/ 	.dword	_ZN40_INTERNAL_349e0ecd_4_k_cu_435446a3_206634cuda3std3__45__cpo4cendE
	.align		8
        /*0030*/ 	.dword	_ZN40_INTERNAL_349e0ecd_4_k_cu_435446a3_206634cuda3std3__442_GLOBAL__N__349e0ecd_4_k_cu_435446a3_206636ignoreE
	.align		8
        /*0038*/ 	.dword	_ZN40_INTERNAL_349e0ecd_4_k_cu_435446a3_206634cuda3std3__419piecewise_constructE
	.align		8
        /*0040*/ 	.dword	_ZN40_INTERNAL_349e0ecd_4_k_cu_435446a3_206634cuda3std3__48in_placeE
	.align		8
        /*0048*/ 	.dword	_ZN40_INTERNAL_349e0ecd_4_k_cu_435446a3_206634cuda3std6ranges3__45__cpo4swapE
	.align		8
        /*0050*/ 	.dword	_ZN40_INTERNAL_349e0ecd_4_k_cu_435446a3_206634cuda3std6ranges3__45__cpo9iter_moveE
	.align		8
        /*0058*/ 	.dword	_ZN40_INTERNAL_349e0ecd_4_k_cu_435446a3_206634cute7productE
	.align		8
        /*0060*/ 	.dword	_ZN40_INTERNAL_349e0ecd_4_k_cu_435446a3_206634cute1_E
	.align		8
        /*0068*/ 	.dword	$str$22
	.align		8
        /*0070*/ 	.dword	$str$23


//--------------------- .text._ZN7cutlass13device_kernelINS_4gemm6kernel13GemmUniversalIN4cute5tupleIJiiiiEEENS1_10collective13CollectiveMmaINS1_34MainloopSm90TmaGmmaWarpSpecializedILi7ENS5_IJNS4_1CILi1EEESB_SB_EEENS1_32KernelTmaWarpSpecializedPingpongEEENS5_IJNSA_ILi64EEESF_NSA_ILi32EEEEEENS_6half_tENS5_IJlSB_lEEESI_SJ_NS4_8TiledMMAINS4_8MMA_AtomIJNS4_4SM904GMMA25MMA_64x64x16_F32F16F16_SSILNSN_5MajorE0ELSP_0ELNSN_7ScaleInE1ELSQ_1EEEEEENS4_6LayoutISC_NS5_IJNSA_ILi0EEESU_SU_EEEEENS5_IJNS4_10UnderscoreESX_SX_EEEEENS4_13SM90_TMA_LOADENS4_14ComposedLayoutINS4_7SwizzleILi2ELi4ELi3EEENS4_18smem_ptr_flag_bitsILi16EEENST_INS5_IJNSA_ILi8EEESG_EEENS5_IJSG_SB_EEEEEEEvNS4_8identityES10_S1A_vS1B_EENS_8epilogue10collective6detail29Sm90TmaWarpSpecializedAdapterINS1E_15DefaultEpilogueISI_SJ_SJ_NS1D_6thread17LinearCombinationISI_Li1EffLNS1I_9ScaleType4KindE0ELNS_15FloatRoundStyleE2ESI_EENS1_15EpilogueDefaultEEEEEvvEEEEvNT_6ParamsE --------------------------
	.section	.text._ZN7cutlass13device_kernelINS_4gemm6kernel13GemmUniversalIN4cute5tupleIJiiiiEEENS1_10collective13CollectiveMmaINS1_34MainloopSm90TmaGmmaWarpSpecializedILi7ENS5_IJNS4_1CILi1EEESB_SB_EEENS1_32KernelTmaWarpSpecializedPingpongEEENS5_IJNSA_ILi64EEESF_NSA_ILi32EEEEEENS_6half_tENS5_IJlSB_lEEESI_SJ_NS4_8TiledMMAINS4_8MMA_AtomIJNS4_4SM904GMMA25MMA_64x64x16_F32F16F16_SSILNSN_5MajorE0ELSP_0ELNSN_7ScaleInE1ELSQ_1EEEEEENS4_6LayoutISC_NS5_IJNSA_ILi0EEESU_SU_EEEEENS5_IJNS4_10UnderscoreESX_SX_EEEEENS4_13SM90_TMA_LOADENS4_14ComposedLayoutINS4_7SwizzleILi2ELi4ELi3EEENS4_18smem_ptr_flag_bitsILi16EEENST_INS5_IJNSA_ILi8EEESG_EEENS5_IJSG_SB_EEEEEEEvNS4_8identityES10_S1A_vS1B_EENS_8epilogue10collective6detail29Sm90TmaWarpSpecializedAdapterINS1E_15DefaultEpilogueISI_SJ_SJ_NS1D_6thread17LinearCombinationISI_Li1EffLNS1I_9ScaleType4KindE0ELNS_15FloatRoundStyleE2ESI_EENS1_15EpilogueDefaultEEEEEvvEEEEvNT_6ParamsE,"ax",@progbits
	.align	128
.text._ZN7cutlass13device_kernelINS_4gemm6kernel13GemmUniversalIN4cute5tupleIJiiiiEEENS1_10collective13CollectiveMmaINS1_34MainloopSm90TmaGmmaWarpSpecializedILi7ENS5_IJNS4_1CILi1EEESB_SB_EEENS1_32KernelTmaWarpSpecializedPingpongEEENS5_IJNSA_ILi64EEESF_NSA_ILi32EEEEEENS_6half_tENS5_IJlSB_lEEESI_SJ_NS4_8TiledMMAINS4_8MMA_AtomIJNS4_4SM904GMMA25MMA_64x64x16_F32F16F16_SSILNSN_5MajorE0ELSP_0ELNSN_7ScaleInE1ELSQ_1EEEEEENS4_6LayoutISC_NS5_IJNSA_ILi0EEESU_SU_EEEEENS5_IJNS4_10UnderscoreESX_SX_EEEEENS4_13SM90_TMA_LOADENS4_14ComposedLayoutINS4_7SwizzleILi2ELi4ELi3EEENS4_18smem_ptr_flag_bitsILi16EEENST_INS5_IJNSA_ILi8EEESG_EEENS5_IJSG_SB_EEEEEEEvNS4_8identityES10_S1A_vS1B_EENS_8epilogue10collective6detail29Sm90TmaWarpSpecializedAdapterINS1E_15DefaultEpilogueISI_SJ_SJ_NS1D_6thread17LinearCombinationISI_Li1EffLNS1I_9ScaleType4KindE0ELNS_15FloatRoundStyleE2ESI_EENS1_15EpilogueDefaultEEEEEvvEEEEvNT_6ParamsE:
        .type           _ZN7cutlass13device_kernelINS_4gemm6kernel13GemmUniversalIN4cute5tupleIJiiiiEEENS1_10collective13CollectiveMmaINS1_34MainloopSm90TmaGmmaWarpSpecializedILi7ENS5_IJNS4_1CILi1EEESB_SB_EEENS1_32KernelTmaWarpSpecializedPingpongEEENS5_IJNSA_ILi64EEESF_NSA_ILi32EEEEEENS_6half_tENS5_IJlSB_lEEESI_SJ_NS4_8TiledMMAINS4_8MMA_AtomIJNS4_4SM904GMMA25MMA_64x64x16_F32F16F16_SSILNSN_5MajorE0ELSP_0ELNSN_7ScaleInE1ELSQ_1EEEEEENS4_6LayoutISC_NS5_IJNSA_ILi0EEESU_SU_EEEEENS5_IJNS4_10UnderscoreESX_SX_EEEEENS4_13SM90_TMA_LOADENS4_14ComposedLayoutINS4_7SwizzleILi2ELi4ELi3EEENS4_18smem_ptr_flag_bitsILi16EEENST_INS5_IJNSA_ILi8EEESG_EEENS5_IJSG_SB_EEEEEEEvNS4_8identityES10_S1A_vS1B_EENS_8epilogue10collective6detail29Sm90TmaWarpSpecializedAdapterINS1E_15DefaultEpilogueISI_SJ_SJ_NS1D_6thread17LinearCombinationISI_Li1EffLNS1I_9ScaleType4KindE0ELNS_15FloatRoundStyleE2ESI_EENS1_15EpilogueDefaultEEEEEvvEEEEvNT_6ParamsE,@function
        .size           _ZN7cutlass13device_kernelINS_4gemm6kernel13GemmUniversalIN4cute5tupleIJiiiiEEENS1_10collective13CollectiveMmaINS1_34MainloopSm90TmaGmmaWarpSpecializedILi7ENS5_IJNS4_1CILi1EEESB_SB_EEENS1_32KernelTmaWarpSpecializedPingpongEEENS5_IJNSA_ILi64EEESF_NSA_ILi32EEEEEENS_6half_tENS5_IJlSB_lEEESI_SJ_NS4_8TiledMMAINS4_8MMA_AtomIJNS4_4SM904GMMA25MMA_64x64x16_F32F16F16_SSILNSN_5MajorE0ELSP_0ELNSN_7ScaleInE1ELSQ_1EEEEEENS4_6LayoutISC_NS5_IJNSA_ILi0EEESU_SU_EEEEENS5_IJNS4_10UnderscoreESX_SX_EEEEENS4_13SM90_TMA_LOADENS4_14ComposedLayoutINS4_7SwizzleILi2ELi4ELi3EEENS4_18smem_ptr_flag_bitsILi16EEENST_INS5_IJNSA_ILi8EEESG_EEENS5_IJSG_SB_EEEEEEEvNS4_8identityES10_S1A_vS1B_EENS_8epilogue10collective6detail29Sm90TmaWarpSpecializedAdapterINS1E_15DefaultEpilogueISI_SJ_SJ_NS1D_6thread17LinearCombinationISI_Li1EffLNS1I_9ScaleType4KindE0ELNS_15FloatRoundStyleE2ESI_EENS1_15EpilogueDefaultEEEEEvvEEEEvNT_6ParamsE,(.L_x_139 - _ZN7cutlass13device_kernelINS_4gemm6kernel13GemmUniversalIN4cute5tupleIJiiiiEEENS1_10collective13CollectiveMmaINS1_34MainloopSm90TmaGmmaWarpSpecializedILi7ENS5_IJNS4_1CILi1EEESB_SB_EEENS1_32KernelTmaWarpSpecializedPingpongEEENS5_IJNSA_ILi64EEESF_NSA_ILi32EEEEEENS_6half_tENS5_IJlSB_lEEESI_SJ_NS4_8TiledMMAINS4_8MMA_AtomIJNS4_4SM904GMMA25MMA_64x64x16_F32F16F16_SSILNSN_5MajorE0ELSP_0ELNSN_7ScaleInE1ELSQ_1EEEEEENS4_6LayoutISC_NS5_IJNSA_ILi0EEESU_SU_EEEEENS5_IJNS4_10UnderscoreESX_SX_EEEEENS4_13SM90_TMA_LOADENS4_14ComposedLayoutINS4_7SwizzleILi2ELi4ELi3EEENS4_18smem_ptr_flag_bitsILi16EEENST_INS5_IJNSA_ILi8EEESG_EEENS5_IJSG_SB_EEEEEEEvNS4_8identityES10_S1A_vS1B_EENS_8epilogue10collective6detail29Sm90TmaWarpSpecializedAdapterINS1E_15DefaultEpilogueISI_SJ_SJ_NS1D_6thread17LinearCombinationISI_Li1EffLNS1I_9ScaleType4KindE0ELNS_15FloatRoundStyleE2ESI_EENS1_15EpilogueDefaultEEEEEvvEEEEvNT_6ParamsE)
        .other          _ZN7cutlass13device_kernelINS_4gemm6kernel13GemmUniversalIN4cute5tupleIJiiiiEEENS1_10collective13CollectiveMmaINS1_34MainloopSm90TmaGmmaWarpSpecializedILi7ENS5_IJNS4_1CILi1EEESB_SB_EEENS1_32KernelTmaWarpSpecializedPingpongEEENS5_IJNSA_ILi64EEESF_NSA_ILi32EEEEEENS_6half_tENS5_IJlSB_lEEESI_SJ_NS4_8TiledMMAINS4_8MMA_AtomIJNS4_4SM904GMMA25MMA_64x64x16_F32F16F16_SSILNSN_5MajorE0ELSP_0ELNSN_7ScaleInE1ELSQ_1EEEEEENS4_6LayoutISC_NS5_IJNSA_ILi0EEESU_SU_EEEEENS5_IJNS4_10UnderscoreESX_SX_EEEEENS4_13SM90_TMA_LOADENS4_14ComposedLayoutINS4_7SwizzleILi2ELi4ELi3EEENS4_18smem_ptr_flag_bitsILi16EEENST_INS5_IJNSA_ILi8EEESG_EEENS5_IJSG_SB_EEEEEEEvNS4_8identityES10_S1A_vS1B_EENS_8epilogue10collective6detail29Sm90TmaWarpSpecializedAdapterINS1E_15DefaultEpilogueISI_SJ_SJ_NS1D_6thread17LinearCombinationISI_Li1EffLNS1I_9ScaleType4KindE0ELNS_15FloatRoundStyleE2ESI_EENS1_15EpilogueDefaultEEEEEvvEEEEvNT_6ParamsE,@"STO_CUDA_ENTRY STV_DEFAULT"
_ZN7cutlass13device_kernelINS_4gemm6kernel13GemmUniversalIN4cute5tupleIJiiiiEEENS1_10collective13CollectiveMmaINS1_34MainloopSm90TmaGmmaWarpSpecializedILi7ENS5_IJNS4_1CILi1EEESB_SB_EEENS1_32KernelTmaWarpSpecializedPingpongEEENS5_IJNSA_ILi64EEESF_NSA_ILi32EEEEEENS_6half_tENS5_IJlSB_lEEESI_SJ_NS4_8TiledMMAINS4_8MMA_AtomIJNS4_4SM904GMMA25MMA_64x64x16_F32F16F16_SSILNSN_5MajorE0ELSP_0ELNSN_7ScaleInE1ELSQ_1EEEEEENS4_6LayoutISC_NS5_IJNSA_ILi0EEESU_SU_EEEEENS5_IJNS4_10UnderscoreESX_SX_EEEEENS4_13SM90_TMA_LOADENS4_14ComposedLayoutINS4_7SwizzleILi2ELi4ELi3EEENS4_18smem_ptr_flag_bitsILi16EEENST_INS5_IJNSA_ILi8EEESG_EEENS5_IJSG_SB_EEEEEEEvNS4_8identityES10_S1A_vS1B_EENS_8epilogue10collective6detail29Sm90TmaWarpSpecializedAdapterINS1E_15DefaultEpilogueISI_SJ_SJ_NS1D_6thread17LinearCombinationISI_Li1EffLNS1I_9ScaleType4KindE0ELNS_15FloatRoundStyleE2ESI_EENS1_15EpilogueDefaultEEEEEvvEEEEvNT_6ParamsE:
[----:B------:R-:W0:Y:S02]  /*0000*/  LDC R1, c[0x0][0x28] ;  /* 0x00000a00ff017b82 */ /* 0x000e240000000800 */
[----:B0-----:R-:W-:Y:S01]  /*0010*/  VIADD R1, R1, 0xfffffff8 ;  /* 0xfffffff801017836 */ /* 0x001fe20000000000 */
[----:B------:R-:W0:Y:S01]  /*0020*/  S2R R4, SR_TID.X ;  /* 0x0000000000047919 */ /* 0x000e220000002100 */
[----:B------:R-:W-:Y:S01]  /*0030*/  ELECT P0, URZ, PT ;  /* 0x00000000003f782f */ /* 0x000fe20003800000 */
[----:B------:R-:W-:Y:S01]  /*0040*/  BSSY B0, `(.L_x_0) ;  /* 0x000000f000007945 */ /* 0x000fe20003800000 */
[--C-:B0-----:R-:W-:Y:S02]  /*0050*/  SHF.R.U32.HI R0, RZ, 0x5, R4.reuse ;  /* 0x00000005ff007819 */ /* 0x101fe40000011604 */
[----:B------:R-:W-:-:S03]  /*0060*/  SHF.R.U32.HI R5, RZ, 0x7, R4 ;  /* 0x00000007ff057819 */ /* 0x000fc60000011604 */
[----:B------:R-:W0:Y:S04]  /*0070*/  SHFL.IDX PT, R2, R0, RZ, 0x1f ;  /* 0x00001fff00027589 */ /* 0x000e2800000e0000 */
[----:B------:R1:W2:Y:S01]  /*0080*/  SHFL.IDX PT, R8, R5, RZ, 0x1f ;  /* 0x00001fff05087589 */ /* 0x0002a200000e0000 */
[----:B0-----:R-:W-:-:S13]  /*0090*/  ISETP.NE.OR P0, PT, R2, RZ, !P0 ;  /* 0x000000ff0200720c */ /* 0x001fda0004705670 */
[----:B-12---:R-:W-:Y:S05]  /*00a0*/  @P0 BRA `(.L_x_1) ;  /* 0x0000000000200947 */ /* 0x006fea0003800000 */
[----:B------:R-:W-:Y:S02]  /*00b0*/  ULDC.64 UR4, c[0x0][0x198] ;  /* 0x0000660000047ab9 */ /* 0x000fe40000000a00 */
[----:B------:R-:W-:Y:S02]  /*00c0*/  UIADD3 UR6, UP0, UR4, 0xf0, URZ ;  /* 0x000000f004067890 */ /* 0x000fe4000ff1e03f */
[----:B------:R-:W-:Y:S02]  /*00d0*/  UIADD3 UR4, UP1, UR4, 0x1f0, URZ ;  /* 0x000001f004047890 */ /* 0x000fe4000ff3e03f */
[----:B------:R-:W-:Y:S02]  /*00e0*/  UIADD3.X UR7, URZ, UR5, URZ, UP0, !UPT ;  /* 0x000000053f077290 */ /* 0x000fe400087fe43f */
[----:B------:R-:W-:-:S07]  /*00f0*/  UIADD3.X UR5, URZ, UR5, URZ, UP1, !UPT ;  /* 0x000000053f057290 */ /* 0x000fce0008ffe43f */
[----:B------:R0:W-:Y:S02]  /*0100*/  UTMACCTL.PF [UR6] ;  /* 0x00000000060079b9 */ /* 0x0001e40008040000 */
[----:B------:R0:W-:Y:S02]  /*0110*/  UTMACCTL.PF [UR4] ;  /* 0x00000000040079b9 */ /* 0x0001e40008040000 */
[----:B0-----:R-:W-:Y:S01]  /*0120*/  NOP ;  /* 0x0000000000007918 */ /* 0x001fe20000000000 */
.L_x_1:
[----:B------:R-:W-:Y:S05]  /*0130*/  BSYNC B0 ;  /* 0x0000000000007941 */ /* 0x000fea0003800000 */
.L_x_0:
[----:B------:R-:W0:Y:S02]  /*0140*/  SHFL.IDX PT, R3, R0, RZ, 0x1f ;  /* 0x00001fff00037589 */ /* 0x000e2400000e0000 */
[----:B0-----:R-:W-:-:S13]  /*0150*/  ISETP.NE.AND P0, PT, R3, RZ, PT ;  /* 0x000000ff0300720c */ /* 0x001fda0003f05270 */
[----:B------:R-:W-:Y:S05]  /*0160*/  @P0 BRA `(.L_x_2) ;  /* 0x0000000000700947 */ /* 0x000fea0003800000 */
[----:B------:R-:W0:Y:S01]  /*0170*/  S2UR UR8, SR_CgaCtaId ;  /* 0x00000000000879c3 */ /* 0x000e220000008800 */
[----:B------:R-:W-:Y:S01]  /*0180*/  UMOV UR4, 0x400 ;  /* 0x0000040000047882 */ /* 0x000fe20000000000 */
[----:B------:R-:W-:Y:S01]  /*0190*/  UMOV UR5, 0x1 ;  /* 0x0000000100057882 */ /* 0x000fe20000000000 */
[----:B------:R-:W-:Y:S01]  /*01a0*/  UMOV UR6, 0x80 ;  /* 0x0000008000067882 */ /* 0x000fe20000000000 */
[----:B------:R-:W-:Y:S01]  /*01b0*/  ELECT P0, URZ, PT ;  /* 0x00000000003f782f */ /* 0x000fe20003800000 */
[----:B------:R-:W-:-:S04]  /*01c0*/  UIADD3 UR6, -UR6, 0x100000, URZ ;  /* 0x0010000006067890 */ /* 0x000fc8000fffe13f */
[----:B------:R-:W-:Y:S02]  /*01d0*/  USHF.L.U32 UR7, UR6, 0xb, URZ ;  /* 0x0000000b06077899 */ /* 0x000fe4000800063f */
[----:B------:R-:W-:Y:S02]  /*01e0*/  USHF.L.U32 UR6, UR6, 0x1, URZ ;  /* 0x0000000106067899 */ /* 0x000fe4000800063f */
[----:B0-----:R-:W-:Y:S02]  /*01f0*/  ULEA UR8, UR8, UR4, 0x18 ;  /* 0x0000000408087291 */ /* 0x001fe4000f8ec03f */
[----:B------:R-:W-:-:S04]  /*0200*/  UIADD3 UR4, -UR5, 0x100000, URZ ;  /* 0x0010000005047890 */ /* 0x000fc8000fffe13f */
[----:B------:R-:W-:Y:S02]  /*0210*/  USHF.L.U32 UR5, UR4, 0xb, URZ ;  /* 0x0000000b04057899 */ /* 0x000fe4000800063f */
[----:B------:R-:W-:Y:S01]  /*0220*/  USHF.L.U32 UR4, UR4, 0x1, URZ ;  /* 0x0000000104047899 */ /* 0x000fe2000800063f */
[----:B------:R-:W0:Y:S11]  /*0230*/  FENCE.VIEW.ASYNC.S ;  /* 0x00000000000073c6 */ /* 0x000e360000000000 */
[----:B0-----:R0:W1:Y:S01]  /*0240*/  SYNCS.EXCH.64 URZ, [UR8], UR4 ;  /* 0x00000004083f75b2 */ /* 0x0010620008000100 */
[----:B------:R0:W2:Y:S01]  /*0250*/  SYNCS.EXCH.64 URZ, [UR8+0x38], UR6 ;  /* 0x00003806083f75b2 */ /* 0x0000a20008000100 */
[----:B------:R0:W3:Y:S01]  /*0260*/  SYNCS.EXCH.64 URZ, [UR8+0x8], UR4 ;  /* 0x00000804083f75b2 */ /* 0x0000e20008000100 */
[----:B------:R0:W4:Y:S01]  /*0270*/  SYNCS.EXCH.64 URZ, [UR8+0x40], UR6 ;  /* 0x00004006083f75b2 */ /* 0x0001220008000100 */
[----:B------:R0:W0:Y:S01]  /*0280*/  SYNCS.EXCH.64 URZ, [UR8+0x10], UR4 ;  /* 0x00001004083f75b2 */ /* 0x0000220008000100 */
        /* <DEDUP_REMOVED lines=9> */
[----:B------:R-:W-:Y:S01]  /*0320*/  NOP ;  /* 0x0000000000007918 */ /* 0x000fe20000000000 */
.L_x_2:
[----:B------:R-:W5:Y:S01]  /*0330*/  SHFL.IDX PT, R6, R0, RZ, 0x1f ;  /* 0x00001fff00067589 */ /* 0x000f6200000e0000 */
[----:B------:R-:W-:Y:S01]  /*0340*/  ELECT P0, URZ, PT ;  /* 0x00000000003f782f */ /* 0x000fe20003800000 */
[----:B------:R-:W-:Y:S01]  /*0350*/  NOP ;  /* 0x0000000000007918 */ /* 0x000fe20000000000 */
[----:B------:R-:W-:Y:S01]  /*0360*/  ELECT P1, URZ, PT ;  /* 0x00000000003f782f */ /* 0x000fe20003820000 */
[----:B------:R-:W1:Y:S01]  /*0370*/  SHFL.IDX PT, R3, R0, RZ, 0x1f ;  /* 0x00001fff00037589 */ /* 0x000e6200000e0000 */
[----:B0-----:R-:W-:Y:S01]  /*0380*/  UMOV UR4, 0x20 ;  /* 0x0000002000047882 */ /* 0x001fe20000000000 */
[----:B------:R-:W-:Y:S01]  /*0390*/  UMOV UR11, 0x80 ;  /* 0x00000080000b7882 */ /* 0x000fe20000000000 */
[----:B------:R-:W-:Y:S01]  /*03a0*/  NOP ;  /* 0x0000000000007918 */ /* 0x000fe20000000000 */
[C---:B------:R-:W-:Y:S01]  /*03b0*/  VIADD R33, R8.reuse, 0xffffffff ;  /* 0xffffffff08217836 */ /* 0x040fe20000000000 */
[----:B------:R-:W0:Y:S01]  /*03c0*/  SHFL.IDX PT, R5, R5, RZ, 0x1f ;  /* 0x00001fff05057589 */ /* 0x000e2200000e0000 */
[----:B------:R-:W-:Y:S01]  /*03d0*/  ULDC.64 UR36, c[0x0][0x208] ;  /* 0x0000820000247ab9 */ /* 0x000fe20000000a00 */
[----:B------:R-:W-:-:S02]  /*03e0*/  ISETP.NE.AND P2, PT, R8, RZ, PT ;  /* 0x000000ff0800720c */ /* 0x000fc40003f45270 */
[----:B------:R-:W-:Y:S02]  /*03f0*/  ISETP.GE.U32.AND P3, PT, R33, 0x2, PT ;  /* 0x000000022100780c */ /* 0x000fe40003f66070 */
[----:B-----5:R-:W-:Y:S02]  /*0400*/  ISETP.NE.OR P0, PT, R6, RZ, !P0 ;  /* 0x000000ff0600720c */ /* 0x020fe40004705670 */
[----:B-1----:R-:W-:Y:S02]  /*0410*/  ISETP.NE.OR P1, PT, R3, RZ, !P1 ;  /* 0x000000ff0300720c */ /* 0x002fe40004f25670 */
[----:B------:R-:W-:-:S04]  /*0420*/  SHF.R.S32.HI R3, RZ, 0x1f, R2 ;  /* 0x0000001fff037819 */ /* 0x000fc80000011402 */
[----:B------:R-:W-:-:S05]  /*0430*/  LEA.HI R3, R3, R2, RZ, 0x2 ;  /* 0x0000000203037211 */ /* 0x000fca00078f10ff */
[----:B------:R-:W-:Y:S01]  /*0440*/  VOTEU.ALL UP0, P0 ;  /* 0x00000000003f7886 */ /* 0x000fe20000000000 */
[----:B------:R-:W-:Y:S01]  /*0450*/  LOP3.LUT R3, R3, 0xfffffffc, RZ, 0xc0, !PT ;  /* 0xfffffffc03037812 */ /* 0x000fe200078ec0ff */
[----:B------:R-:W-:-:S03]  /*0460*/  VOTEU.ALL UP1, P1 ;  /* 0x00000000003f7886 */ /* 0x000fc60000820000 */
[----:B------:R-:W1:Y:S01]  /*0470*/  @!UP0 S2UR UR7, SR_CgaCtaId ;  /* 0x00000000000789c3 */ /* 0x000e620000008800 */
[----:B------:R-:W-:Y:S01]  /*0480*/  @!UP0 UMOV UR6, 0x400 ;  /* 0x0000040000068882 */ /* 0x000fe20000000000 */
[----:B------:R-:W-:-:S04]  /*0490*/  @!UP0 UIADD3 UR4, -UR4, 0x100000, URZ ;  /* 0x0010000004048890 */ /* 0x000fc8000fffe13f */
[----:B------:R-:W-:Y:S02]  /*04a0*/  @!UP0 USHF.L.U32 UR5, UR4, 0xb, URZ ;  /* 0x0000000b04058899 */ /* 0x000fe4000800063f */
[----:B------:R-:W-:Y:S01]  /*04b0*/  @!UP0 USHF.L.U32 UR4, UR4, 0x1, URZ ;  /* 0x0000000104048899 */ /* 0x000fe2000800063f */
[----:B------:R-:W-:Y:S01]  /*04c0*/  IMAD.IADD R0, R2, 0x1, -R3 ;  /* 0x0000000102007824 */ /* 0x000fe200078e0a03 */
[----:B------:R-:W-:Y:S01]  /*04d0*/  @!UP1 UMOV UR9, 0x400 ;  /* 0x0000040000099882 */ /* 0x000fe20000000000 */
[----:B------:R-:W-:Y:S01]  /*04e0*/  VOTEU.ALL UP2, P1 ;  /* 0x00000000003f7886 */ /* 0x000fe20000840000 */
[----:B------:R-:W-:Y:S01]  /*04f0*/  VOTEU.ALL UP3, P1 ;  /* 0x00000000003f7886 */ /* 0x000fe20000860000 */
[----:B------:R-:W-:Y:S01]  /*0500*/  VOTEU.ALL UP4, P1 ;  /* 0x00000000003f7886 */ /* 0x000fe20000880000 */
[----:B------:R-:W5:Y:S01]  /*0510*/  @!UP1 S2UR UR10, SR_CgaCtaId ;  /* 0x00000000000a99c3 */ /* 0x000f620000008800 */
[----:B------:R-:W-:Y:S01]  /*0520*/  VOTEU.ALL UP5, P1 ;  /* 0x00000000003f7886 */ /* 0x000fe200008a0000 */
[----:B------:R-:W-:-:S04]  /*0530*/  SHF.R.S32.HI R3, RZ, 0x1f, R4 ;  /* 0x0000001fff037819 */ /* 0x000fc80000011404 */
[----:B------:R-:W-:-:S04]  /*0540*/  LEA.HI R3, R3, R4, RZ, 0x7 ;  /* 0x0000000403037211 */ /* 0x000fc800078f38ff */
[----:B------:R-:W-:-:S05]  /*0550*/  LOP3.LUT R3, R3, 0xffffff80, RZ, 0xc0, !PT ;  /* 0xffffff8003037812 */ /* 0x000fca00078ec0ff */
[----:B------:R-:W-:Y:S01]  /*0560*/  IMAD.IADD R3, R4, 0x1, -R3 ;  /* 0x0000000104037824 */ /* 0x000fe200078e0a03 */
[----:B-1----:R-:W-:Y:S02]  /*0570*/  @!UP0 ULEA UR8, UR7, UR6, 0x18 ;  /* 0x0000000607088291 */ /* 0x002fe4000f8ec03f */
[----:B------:R-:W-:-:S04]  /*0580*/  @!UP1 UIADD3 UR6, -UR11, 0x100000, URZ ;  /* 0x001000000b069890 */ /* 0x000fc8000fffe13f */
[----:B------:R-:W-:Y:S02]  /*0590*/  @!UP1 USHF.L.U32 UR7, UR6, 0xb, URZ ;  /* 0x0000000b06079899 */ /* 0x000fe4000800063f */
[----:B------:R-:W-:Y:S01]  /*05a0*/  @!UP1 USHF.L.U32 UR6, UR6, 0x1, URZ ;  /* 0x0000000106069899 */ /* 0x000fe2000800063f */
[----:B------:R-:W-:Y:S01]  /*05b0*/  VOTEU.ALL UP0, P0 ;  /* 0x00000000003f7886 */ /* 0x000fe20000000000 */
[----:B-----5:R-:W-:Y:S01]  /*05c0*/  @!UP1 ULEA UR9, UR10, UR9, 0x18 ;  /* 0x000000090a099291 */ /* 0x020fe2000f8ec03f */
[----:B------:R-:W-:Y:S02]  /*05d0*/  VOTEU.ALL UP1, P0 ;  /* 0x00000000003f7886 */ /* 0x000fe40000020000 */
[----:B------:R-:W-:Y:S01]  /*05e0*/  ULDC.64 UR10, c[0x0][0x598] ;  /* 0x00016600000a7ab9 */ /* 0x000fe20000000a00 */
[----:B------:R-:W-:Y:S01]  /*05f0*/  ISETP.NE.AND P0, PT, R0, 0x3, PT ;  /* 0x000000030000780c */ /* 0x000fe20003f05270 */
[----:B------:R-:W1:Y:S02]  /*0600*/  FENCE.VIEW.ASYNC.S ;  /* 0x00000000000073c6 */ /* 0x000e640000000000 */
[----:B-1----:R1:W2:Y:S01]  /*0610*/  @!UP0 SYNCS.EXCH.64 URZ, [UR8+0xa0], UR4 ;  /* 0x0000a004083f85b2 */ /* 0x0022a20008000100 */
[----:B------:R-:W-:-:S02]  /*0620*/  ISETP.NE.U32.AND P1, PT, RZ, UR10, PT ;  /* 0x0000000aff007c0c */ /* 0x000fc4000bf25070 */
[----:B------:R-:W-:Y:S02]  /*0630*/  ISETP.EQ.OR P0, PT, R0, RZ, !P0 ;  /* 0x000000ff0000720c */ /* 0x000fe40004702670 */
[----:B------:R-:W-:Y:S02]  /*0640*/  ISETP.NE.AND.EX P1, PT, RZ, UR11, PT, P1 ;  /* 0x0000000bff007c0c */ /* 0x000fe4000bf25310 */
[----:B------:R-:W-:-:S04]  /*0650*/  ISETP.EQ.AND P0, PT, R8, RZ, P0 ;  /* 0x000000ff0800720c */ /* 0x000fc80000702270 */
[----:B------:R-:W-:-:S04]  /*0660*/  SEL R16, RZ, 0x1, !P0 ;  /* 0x00000001ff107807 */ /* 0x000fc80004000000 */
[----:B------:R-:W-:Y:S01]  /*0670*/  SEL R16, R16, 0x2, P3 ;  /* 0x0000000210107807 */ /* 0x000fe20001800000 */
[----:B------:R1:W2:Y:S01]  /*0680*/  @!UP1 SYNCS.EXCH.64 URZ, [UR8+0xa8], UR4 ;  /* 0x0000a804083f95b2 */ /* 0x0002a20008000100 */
[----:B------:R-:W-:Y:S01]  /*0690*/  NOP ;  /* 0x0000000000007918 */ /* 0x000fe20000000000 */
[----:B------:R1:W2:Y:S01]  /*06a0*/  @!UP2 SYNCS.EXCH.64 URZ, [UR9+0x80], UR6 ;  /* 0x00008006093fa5b2 */ /* 0x0002a20008000100 */
[----:B------:R1:W2:Y:S01]  /*06b0*/  @!UP3 SYNCS.EXCH.64 URZ, [UR9+0x88], UR6 ;  /* 0x00008806093fb5b2 */ /* 0x0002a20008000100 */
[----:B------:R1:W2:Y:S01]  /*06c0*/  @!UP4 SYNCS.EXCH.64 URZ, [UR9+0x90], UR6 ;  /* 0x00009006093fc5b2 */ /* 0x0002a20008000100 */
[----:B------:R1:W2:Y:S01]  /*06d0*/  @!UP5 SYNCS.EXCH.64 URZ, [UR9+0x98], UR6 ;  /* 0x00009806093fd5b2 */ /* 0x0002a20008000100 */
[----:B------:R-:W-:Y:S01]  /*06e0*/  NOP ;  /* 0x0000000000007918 */ /* 0x000fe20000000000 */
[----:B--234-:R-:W-:Y:S06]  /*06f0*/  BAR.SYNC.DEFER_BLOCKING 0x0 ;  /* 0x0000000000007b1d */ /* 0x01cfec0000010000 */
[----:B01----:R-:W-:Y:S05]  /*0700*/  @!P1 BRA `(.L_x_3) ;  /* 0x00000000001c9947 */ /* 0x003fea0003800000 */
[----:B------:R-:W0:Y:S02]  /*0710*/  LDC.64 R6, c[0x0][0x598] ;  /* 0x00016600ff067b82 */ /* 0x000e240000000a00 */
[----:B0-----:R-:W2:Y:S02]  /*0720*/  LDG.E.64 R6, desc[UR36][R6.64] ;  /* 0x0000002406067981 */ /* 0x001ea4000c1e1b00 */
[----:B--2---:R-:W-:-:S04]  /*0730*/  ISETP.NE.U32.AND P0, PT, R6, RZ, PT ;  /* 0x000000ff0600720c */ /* 0x004fc80003f05070 */
[----:B------:R-:W-:-:S13]  /*0740*/  ISETP.NE.AND.EX P0, PT, R7, RZ, PT, P0 ;  /* 0x000000ff0700720c */ /* 0x000fda0003f05300 */
[----:B------:R-:W-:Y:S05]  /*0750*/  @!P0 BRA `(.L_x_3) ;  /* 0x0000000000088947 */ /* 0x000fea0003800000 */
[----:B------:R1:W5:Y:S01]  /*0760*/  LD.E R56, desc[UR36][R6.64] ;  /* 0x0000002406387980 */ /* 0x000362000c101900 */
[----:B------:R-:W-:Y:S05]  /*0770*/  BRA `(.L_x_4) ;  /* 0x0000000000247947 */ /* 0x000fea0003800000 */
.L_x_3:
[----:B------:R-:W-:Y:S02]  /*0780*/  ULDC.64 UR4, c[0x0][0x588] ;  /* 0x0001620000047ab9 */ /* 0x000fe40000000a00 */
[----:B------:R-:W-:-:S04]  /*0790*/  ISETP.NE.U32.AND P0, PT, RZ, UR4, PT ;  /* 0x00000004ff007c0c */ /* 0x000fc8000bf05070 */
[----:B------:R-:W-:-:S13]  /*07a0*/  ISETP.NE.AND.EX P0, PT, RZ, UR5, PT, P0 ;  /* 0x00000005ff007c0c */ /* 0x000fda000bf05300 */
[----:B------:R-:W-:Y:S05]  /*07b0*/  @!P0 BRA `(.L_x_5) ;  /* 0x00000000000c8947 */ /* 0x000fea0003800000 */
[----:B------:R-:W0:Y:S02]  /*07c0*/  LDC.64 R56, c[0x0][0x588] ;  /* 0x00016200ff387b82 */ /* 0x000e240000000a00 */
[----:B0-----:R0:W5:Y:S01]  /*07d0*/  LDG.E R56, desc[UR36][R56.64] ;  /* 0x0000002438387981 */ /* 0x001162000c1e1900 */
[----:B------:R-:W-:Y:S05]  /*07e0*/  BRA `(.L_x_4) ;  /* 0x0000000000087947 */ /* 0x000fea0003800000 */
.L_x_5:
[----:B------:R-:W-:Y:S02]  /*07f0*/  ULDC UR4, c[0x0][0x580] ;  /* 0x0001600000047ab9 */ /* 0x000fe40000000800 */
[----:B------:R-:W-:-:S07]  /*0800*/  IMAD.U32 R56, RZ, RZ, UR4 ;  /* 0x00000004ff387e24 */ /* 0x000fce000f8e00ff */
.L_x_4:
[----:B------:R-:W-:Y:S02]  /*0810*/  ULDC.64 UR4, c[0x0][0x5a0] ;  /* 0x0001680000047ab9 */ /* 0x000fe40000000a00 */
[----:B------:R-:W-:-:S04]  /*0820*/  ISETP.NE.U32.AND P0, PT, RZ, UR4, PT ;  /* 0x00000004ff007c0c */ /* 0x000fc8000bf05070 */
[----:B------:R-:W-:-:S13]  /*0830*/  ISETP.NE.AND.EX P0, PT, RZ, UR5, PT, P0 ;  /* 0x00000005ff007c0c */ /* 0x000fda000bf05300 */
[----:B------:R-:W-:Y:S05]  /*0840*/  @!P0 BRA `(.L_x_6) ;  /* 0x00000000001c8947 */ /* 0x000fea0003800000 */
[----:B-1----:R-:W1:Y:S02]  /*0850*/  LDC.64 R6, c[0x0][0x5a0] ;  /* 0x00016800ff067b82 */ /* 0x002e640000000a00 */
[----:B-1----:R-:W2:Y:S02]  /*0860*/  LDG.E.64 R6, desc[UR36][R6.64] ;  /* 0x0000002406067981 */ /* 0x002ea4000c1e1b00 */
[----:B--2---:R-:W-:-:S04]  /*0870*/  ISETP.NE.U32.AND P0, PT, R6, RZ, PT ;  /* 0x000000ff0600720c */ /* 0x004fc80003f05070 */
[----:B------:R-:W-:-:S13]  /*0880*/  ISETP.NE.AND.EX P0, PT, R7, RZ, PT, P0 ;  /* 0x000000ff0700720c */ /* 0x000fda0003f05300 */
[----:B------:R-:W-:Y:S05]  /*0890*/  @!P0 BRA `(.L_x_6) ;  /* 0x0000000000088947 */ /* 0x000fea0003800000 */
[----:B0-----:R2:W5:Y:S01]  /*08a0*/  LD.E R57, desc[UR36][R6.64] ;  /* 0x0000002406397980 */ /* 0x001562000c101900 */
[----:B------:R-:W-:Y:S05]  /*08b0*/  BRA `(.L_x_7) ;  /* 0x0000000000247947 */ /* 0x000fea0003800000 */
.L_x_6:
[----:B------:R-:W-:Y:S02]  /*08c0*/  ULDC.64 UR4, c[0x0][0x590] ;  /* 0x0001640000047ab9 */ /* 0x000fe40000000a00 */
[----:B------:R-:W-:-:S04]  /*08d0*/  ISETP.NE.U32.AND P0, PT, RZ, UR4, PT ;  /* 0x00000004ff007c0c */ /* 0x000fc8000bf05070 */
[----:B------:R-:W-:-:S13]  /*08e0*/  ISETP.NE.AND.EX P0, PT, RZ, UR5, PT, P0 ;  /* 0x00000005ff007c0c */ /* 0x000fda000bf05300 */
[----:B------:R-:W-:Y:S05]  /*08f0*/  @!P0 BRA `(.L_x_8) ;  /* 0x00000000000c8947 */ /* 0x000fea0003800000 */
[----:B-1----:R-:W0:Y:S02]  /*0900*/  LDC.64 R6, c[0x0][0x590] ;  /* 0x00016400ff067b82 */ /* 0x002e240000000a00 */
[----:B0-----:R0:W5:Y:S01]  /*0910*/  LDG.E R57, desc[UR36][R6.64] ;  /* 0x0000002406397981 */ /* 0x001162000c1e1900 */
[----:B------:R-:W-:Y:S05]  /*0920*/  BRA `(.L_x_7) ;  /* 0x0000000000087947 */ /* 0x000fea0003800000 */
.L_x_8:
[----:B------:R-:W-:Y:S02]  /*0930*/  ULDC UR4, c[0x0][0x584] ;  /* 0x0001610000047ab9 */ /* 0x000fe40000000800 */
[----:B0-----:R-:W-:-:S07]  /*0940*/  IMAD.U32 R57, RZ, RZ, UR4 ;  /* 0x00000004ff397e24 */ /* 0x001fce000f8e00ff */
.L_x_7:
[----:B------:R-:W3:Y:S01]  /*0950*/  LDC R2, c[0x0][0x65c] ;  /* 0x00019700ff027b82 */ /* 0x000ee20000000800 */
[----:B------:R-:W4:Y:S01]  /*0960*/  S2R R14, SR_CTAID.Y ;  /* 0x00000000000e7919 */ /* 0x000f220000002600 */
[----:B------:R-:W-:Y:S01]  /*0970*/  ULDC UR6, c[0x0][0x28c] ;  /* 0x0000a30000067ab9 */ /* 0x000fe20000000800 */
[----:B------:R-:W-:Y:S01]  /*0980*/  ISETP.NE.AND P0, PT, R8, 0x2, PT ;  /* 0x000000020800780c */ /* 0x000fe20003f05270 */
[----:B------:R-:W-:Y:S01]  /*0990*/  UIADD3 UR6, UR6, 0x1f, URZ ;  /* 0x0000001f06067890 */ /* 0x000fe2000fffe03f */
[----:B012---:R-:W0:Y:S01]  /*09a0*/  S2R R6, SR_CTAID.X ;  /* 0x0000000000067919 */ /* 0x007e220000002500 */
[----:B------:R-:W-:Y:S01]  /*09b0*/  IMAD.MOV.U32 R7, RZ, RZ, RZ ;  /* 0x000000ffff077224 */ /* 0x000fe200078e00ff */
[----:B------:R-:W-:Y:S01]  /*09c0*/  UMOV UR38, URZ ;  /* 0x0000003f00267c82 */ /* 0x000fe20008000000 */
[----:B------:R-:W-:Y:S01]  /*09d0*/  USHF.R.S32.HI UR7, URZ, 0x1f, UR6 ;  /* 0x0000001f3f077899 */ /* 0x000fe20008011406 */
[----:B------:R-:W-:Y:S01]  /*09e0*/  UMOV UR39, URZ ;  /* 0x0000003f00277c82 */ /* 0x000fe20008000000 */
[----:B------:R-:W-:-:S02]  /*09f0*/  ULDC.64 UR8, c[0x0][0x650] ;  /* 0x0001940000087ab9 */ /* 0x000fc40000000a00 */
[----:B------:R-:W-:-:S04]  /*0a00*/  ULEA.HI UR7, UR7, UR6, URZ, 0x5 ;  /* 0x0000000607077291 */ /* 0x000fc8000f8f283f */
[----:B------:R-:W-:Y:S01]  /*0a10*/  USHF.R.S32.HI UR40, URZ, 0x5, UR7 ;  /* 0x000000053f287899 */ /* 0x000fe20008011407 */
[----:B---3--:R-:W-:-:S13]  /*0a20*/  ISETP.NE.AND P1, PT, R2, 0x1, PT ;  /* 0x000000010200780c */ /* 0x008fda0003f25270 */
[----:B------:R-:W0:Y:S01]  /*0a30*/  @P1 LDC R19, c[0x0][0x10] ;  /* 0x00000400ff131b82 */ /* 0x000e220000000800 */
[----:B----4-:R-:W-:Y:S02]  /*0a40*/  @P1 IMAD.MOV.U32 R8, RZ, RZ, R14 ;  /* 0x000000ffff081224 */ /* 0x010fe400078e000e */
[----:B------:R-:W-:Y:S02]  /*0a50*/  @P1 IMAD.MOV.U32 R9, RZ, RZ, RZ ;  /* 0x000000ffff091224 */ /* 0x000fe400078e00ff */
[----:B------:R-:W-:-:S03]  /*0a60*/  @P1 IMAD.MOV.U32 R17, RZ, RZ, RZ ;  /* 0x000000ffff111224 */ /* 0x000fc600078e00ff */
[----:B------:R-:W1:Y:S01]  /*0a70*/  @!P1 LDC R11, c[0x0][0xc] ;  /* 0x00000300ff0b9b82 */ /* 0x000e620000000800 */
[----:B------:R-:W-:Y:S01]  /*0a80*/  ULDC UR4, c[0x0][0xc] ;  /* 0x0000030000047ab9 */ /* 0x000fe20000000800 */
[----:B------:R-:W-:Y:S02]  /*0a90*/  ULDC UR5, c[0x0][0x10] ;  /* 0x0000040000057ab9 */ /* 0x000fe40000000800 */
[----:B------:R-:W-:-:S04]  /*0aa0*/  UIMAD.WIDE.U32 UR4, UR4, UR5, URZ ;  /* 0x00000005040472a5 */ /* 0x000fc8000f8e003f */
[----:B------:R-:W2:Y:S01]  /*0ab0*/  LDC R2, c[0x0][0x14] ;  /* 0x00000500ff027b82 */ /* 0x000ea20000000800 */
[----:B0-----:R-:W-:-:S04]  /*0ac0*/  @P1 IMAD.WIDE.U32 R18, R6, R19, R8 ;  /* 0x0000001306121225 */ /* 0x001fc800078e0008 */
[----:B------:R-:W-:Y:S02]  /*0ad0*/  @P1 IMAD.IADD R17, R19, 0x1, R17 ;  /* 0x0000000113111824 */ /* 0x000fe400078e0211 */
[----:B-1----:R-:W-:-:S04]  /*0ae0*/  @!P1 IMAD.WIDE.U32 R8, R11, R14, R6 ;  /* 0x0000000e0b089225 */ /* 0x002fc800078e0006 */
[----:B------:R-:W-:Y:S02]  /*0af0*/  @!P1 IMAD.MOV.U32 R18, RZ, RZ, R8 ;  /* 0x000000ffff129224 */ /* 0x000fe400078e0008 */
[----:B------:R-:W-:Y:S02]  /*0b00*/  @!P1 IMAD.MOV.U32 R17, RZ, RZ, R9 ;  /* 0x000000ffff119224 */ /* 0x000fe400078e0009 */
[----:B--2---:R-:W-:-:S04]  /*0b10*/  IMAD.WIDE.U32 R12, R2, UR4, RZ ;  /* 0x00000004020c7c25 */ /* 0x004fc8000f8e00ff */
[----:B------:R-:W-:Y:S01]  /*0b20*/  IMAD R23, R2, UR5, RZ ;  /* 0x0000000502177c24 */ /* 0x000fe2000f8e02ff */
[----:B------:R0:W-:Y:S03]  /*0b30*/  STL.64 [R1], R12 ;  /* 0x0000000c01007387 */ /* 0x0001e60000100a00 */
[----:B------:R-:W-:Y:S01]  /*0b40*/  IMAD.IADD R23, R13, 0x1, R23 ;  /* 0x000000010d177824 */ /* 0x000fe200078e0217 */
[----:B------:R-:W-:Y:S06]  /*0b50*/  @P0 BRA `(.L_x_9) ;  /* 0x0000000000280947 */ /* 0x000fec0003800000 */
[----:B------:R-:W-:Y:S01]  /*0b60*/  UIMAD.WIDE.U32 UR4, UR40, 0x24924925, URZ ;  /* 0x24924925280478a5 */ /* 0x000fe2000f8e003f */
[----:B------:R-:W-:Y:S01]  /*0b70*/  IADD3 R18, P0, R18, R12, RZ ;  /* 0x0000000c12127210 */ /* 0x000fe20007f1e0ff */
[----:B------:R-:W-:Y:S02]  /*0b80*/  UISETP.GE.U32.AND UP0, UPT, UR40, 0x7, UPT ;  /* 0x000000072800788c */ /* 0x000fe4000bf06070 */
[----:B------:R-:W-:Y:S02]  /*0b90*/  UIADD3 UR4, -UR5, UR40, URZ ;  /* 0x0000002805047290 */ /* 0x000fe4000fffe13f */
[----:B------:R-:W-:Y:S01]  /*0ba0*/  IMAD.X R17, R23, 0x1, R17, P0 ;  /* 0x0000000117117824 */ /* 0x000fe200000e0611 */
[----:B------:R-:W-:Y:S01]  /*0bb0*/  UMOV UR39, URZ ;  /* 0x0000003f00277c82 */ /* 0x000fe20008000000 */
[----:B------:R-:W-:-:S04]  /*0bc0*/  ULEA.HI UR4, UR4, UR5, URZ, 0x1f ;  /* 0x0000000504047291 */ /* 0x000fc8000f8ff83f */
[----:B------:R-:W-:-:S04]  /*0bd0*/  USHF.R.U32.HI UR4, URZ, 0x2, UR4 ;  /* 0x000000023f047899 */ /* 0x000fc80008011604 */
[----:B------:R-:W-:Y:S02]  /*0be0*/  @UP0 ULOP3.LUT UR39, UR4, 0x1, URZ, 0xc0, !UPT ;  /* 0x0000000104270892 */ /* 0x000fe4000f8ec03f */
[----:B------:R-:W-:-:S12]  /*0bf0*/  UIMAD UR38, UR4, -0x7, UR40 ;  /* 0xfffffff9042678a4 */ /* 0x000fd8000f8e0228 */
.L_x_9:
[----:B------:R-:W-:Y:S01]  /*0c00*/  ISETP.GE.U32.AND P0, PT, R18, UR8, PT ;  /* 0x0000000812007c0c */ /* 0x000fe2000bf06070 */
[----:B------:R-:W-:Y:S01]  /*0c10*/  IMAD.MOV.U32 R19, RZ, RZ, -0x1 ;  /* 0xffffffffff137424 */ /* 0x000fe200078e00ff */
[----:B------:R-:W-:Y:S01]  /*0c20*/  PRMT R8, RZ, 0x7610, R8 ;  /* 0x00007610ff087816 */ /* 0x000fe20000000008 */
[----:B------:R-:W-:Y:S01]  /*0c30*/  IMAD.MOV.U32 R22, RZ, RZ, -0x1 ;  /* 0xffffffffff167424 */ /* 0x000fe200078e00ff */
[----:B------:R-:W-:Y:S01]  /*0c40*/  ISETP.GE.U32.AND.EX P0, PT, R17, UR9, PT, P0 ;  /* 0x0000000911007c0c */ /* 0x000fe2000bf06100 */
[----:B------:R-:W-:-:S12]  /*0c50*/  IMAD.MOV.U32 R2, RZ, RZ, -0x1 ;  /* 0xffffffffff027424 */ /* 0x000fd800078e00ff */
[----:B------:R-:W-:Y:S05]  /*0c60*/  @P0 BRA `(.L_x_10) ;  /* 0x00000004005c0947 */ /* 0x000fea0003800000 */
[----:B------:R-:W1:Y:S01]  /*0c70*/  LDC.64 R20, c[0x0][0x628] ;  /* 0x00018a00ff147b82 */ /* 0x000e620000000a00 */
[----:B------:R-:W-:Y:S02]  /*0c80*/  IMAD.MOV.U32 R8, RZ, RZ, R18 ;  /* 0x000000ffff087224 */ /* 0x000fe400078e0012 */
[----:B------:R-:W-:-:S05]  /*0c90*/  IMAD.MOV.U32 R9, RZ, RZ, R17 ;  /* 0x000000ffff097224 */ /* 0x000fca00078e0011 */
[----:B------:R-:W2:Y:S08]  /*0ca0*/  LDC R2, c[0x0][0x630] ;  /* 0x00018c00ff027b82 */ /* 0x000eb00000000800 */
[----:B------:R-:W3:Y:S01]  /*0cb0*/  LDC.64 R24, c[0x0][0x620] ;  /* 0x00018800ff187b82 */ /* 0x000ee20000000a00 */
[----:B-1----:R-:W-:-:S04]  /*0cc0*/  ISETP.NE.U32.AND P0, PT, R20, RZ, PT ;  /* 0x000000ff1400720c */ /* 0x002fc80003f05070 */
[----:B------:R-:W-:-:S13]  /*0cd0*/  ISETP.NE.AND.EX P0, PT, R21, RZ, PT, P0 ;  /* 0x000000ff1500720c */ /* 0x000fda0003f05300 */
[----:B--23--:R-:W-:Y:S05]  /*0ce0*/  @!P0 BRA `(.L_x_11) ;  /* 0x0000000000288947 */ /* 0x00cfea0003800000 */
[----:B0-----:R-:W0:Y:S02]  /*0cf0*/  LDC R13, c[0x0][0x634] ;  /* 0x00018d00ff0d7b82 */ /* 0x001e240000000800 */
[----:B0-----:R-:W-:-:S05]  /*0d00*/  IADD3 R13, P0, R18, R13, RZ ;  /* 0x0000000d120d7210 */ /* 0x001fca0007f1e0ff */
[----:B------:R-:W-:-:S04]  /*0d10*/  IMAD.X R15, RZ, RZ, R17, P0 ;  /* 0x000000ffff0f7224 */ /* 0x000fc800000e0611 */
[----:B------:R-:W-:-:S04]  /*0d20*/  IMAD.WIDE.U32 R8, R15, R20, RZ ;  /* 0x000000140f087225 */ /* 0x000fc800078e00ff */
[----:B------:R-:W-:-:S04]  /*0d30*/  IMAD.WIDE.U32 R10, P0, R13, R21, R8 ;  /* 0x000000150d0a7225 */ /* 0x000fc80007800008 */
[----:B------:R-:W-:-:S04]  /*0d40*/  IMAD.WIDE.U32 R8, R13, R20, RZ ;  /* 0x000000140d087225 */ /* 0x000fc800078e00ff */
[----:B------:R-:W-:Y:S01]  /*0d50*/  IMAD.X R13, RZ, RZ, RZ, P0 ;  /* 0x000000ffff0d7224 */ /* 0x000fe200000e06ff */
[----:B------:R-:W-:Y:S01]  /*0d60*/  IADD3 RZ, P0, R9, R10, RZ ;  /* 0x0000000a09ff7210 */ /* 0x000fe20007f1e0ff */
[----:B------:R-:W-:-:S04]  /*0d70*/  IMAD.MOV.U32 R12, RZ, RZ, R11 ;  /* 0x000000ffff0c7224 */ /* 0x000fc800078e000b */
[----:B------:R-:W-:-:S08]  /*0d80*/  IMAD.WIDE.U32.X R8, R15, R21, R12, P0 ;  /* 0x000000150f087225 */ /* 0x000fd000000e040c */
.L_x_11:
[-CC-:B------:R-:W-:Y:S01]  /*0d90*/  SHF.R.U64 R31, R8, R2.reuse, R9.reuse ;  /* 0x00000002081f7219 */ /* 0x180fe20000001209 */
[----:B0-----:R-:W0:Y:S01]  /*0da0*/  LDC R12, c[0x0][0x618] ;  /* 0x00018600ff0c7b82 */ /* 0x001e220000000800 */
[----:B------:R-:W-:Y:S01]  /*0db0*/  SHF.R.U32.HI R7, RZ, R2, R9 ;  /* 0x00000002ff077219 */ /* 0x000fe20000011609 */
[----:B------:R-:W-:Y:S01]  /*0dc0*/  ULDC UR4, c[0x0][0x150] ;  /* 0x0000540000047ab9 */ /* 0x000fe20000000800 */
[----:B------:R-:W-:Y:S01]  /*0dd0*/  IADD3 R11, P0, RZ, -R31, RZ ;  /* 0x8000001fff0b7210 */ /* 0x000fe20007f1e0ff */
[----:B------:R-:W-:Y:S01]  /*0de0*/  IMAD.MOV.U32 R19, RZ, RZ, R17 ;  /* 0x000000ffff137224 */ /* 0x000fe200078e0011 */
[----:B------:R-:W-:-:S03]  /*0df0*/  I2FP.F32.U32 R2, R6 ;  /* 0x0000000600027245 */ /* 0x000fc60000201000 */
[----:B------:R-:W1:Y:S01]  /*0e00*/  LDC.64 R26, c[0x0][0x640] ;  /* 0x00019000ff1a7b82 */ /* 0x000e620000000a00 */
[----:B------:R-:W-:Y:S02]  /*0e10*/  IMAD.X R13, RZ, RZ, ~R7, P0 ;  /* 0x000000ffff0d7224 */ /* 0x000fe400000e0e07 */
[----:B------:R-:W-:Y:S01]  /*0e20*/  FMUL R2, R2, UR4 ;  /* 0x0000000402027c20 */ /* 0x000fe20008400000 */
[----:B------:R-:W-:Y:S01]  /*0e30*/  IMAD.WIDE.U32 R8, R11, R24, R18 ;  /* 0x000000180b087225 */ /* 0x000fe200078e0012 */
[----:B------:R-:W-:-:S03]  /*0e40*/  ULDC UR4, c[0x0][0x154] ;  /* 0x0000550000047ab9 */ /* 0x000fc60000000800 */
[----:B------:R-:W-:Y:S01]  /*0e50*/  IMAD R10, R13, R24, RZ ;  /* 0x000000180d0a7224 */ /* 0x000fe200078e02ff */
[----:B------:R-:W2:Y:S01]  /*0e60*/  LDC R7, c[0x0][0x144] ;  /* 0x00005100ff077b82 */ /* 0x000ea20000000800 */
[----:B------:R-:W3:Y:S02]  /*0e70*/  F2I.U32.TRUNC.NTZ R2, R2 ;  /* 0x0000000200027305 */ /* 0x000ee4000020f000 */
[----:B------:R-:W-:-:S04]  /*0e80*/  IMAD R11, R11, R25, R10 ;  /* 0x000000190b0b7224 */ /* 0x000fc800078e020a */
[----:B------:R-:W-:Y:S01]  /*0e90*/  IMAD.IADD R9, R9, 0x1, R11 ;  /* 0x0000000109097824 */ /* 0x000fe200078e020b */
[----:B------:R-:W4:Y:S01]  /*0ea0*/  LDC R22, c[0x0][0x608] ;  /* 0x00018200ff167b82 */ /* 0x000f220000000800 */
[----:B------:R-:W-:-:S03]  /*0eb0*/  IMAD.MOV.U32 R11, RZ, RZ, -0x1 ;  /* 0xffffffffff0b7424 */ /* 0x000fc600078e00ff */
[--C-:B0-----:R-:W-:Y:S02]  /*0ec0*/  SHF.R.U64 R20, R8, R12, R9.reuse ;  /* 0x0000000c08147219 */ /* 0x101fe40000001209 */
[----:B------:R-:W-:Y:S02]  /*0ed0*/  I2FP.F32.U32 R8, R14 ;  /* 0x0000000e00087245 */ /* 0x000fe40000201000 */
[----:B------:R-:W0:Y:S01]  /*0ee0*/  LDC R24, c[0x0][0x658] ;  /* 0x00019600ff187b82 */ /* 0x000e220000000800 */
[----:B-1----:R-:W-:Y:S01]  /*0ef0*/  ISETP.NE.U32.AND P0, PT, R26, RZ, PT ;  /* 0x000000ff1a00720c */ /* 0x002fe20003f05070 */
[----:B---3--:R-:W-:Y:S02]  /*0f00*/  IMAD.MOV R10, RZ, RZ, -R2 ;  /* 0x000000ffff0a7224 */ /* 0x008fe400078e0a02 */
[----:B------:R-:W-:Y:S01]  /*0f10*/  FMUL R8, R8, UR4 ;  /* 0x0000000408087c20 */ /* 0x000fe20008400000 */
[----:B------:R-:W-:Y:S02]  /*0f20*/  SHF.R.U32.HI R9, RZ, R12, R9 ;  /* 0x0000000cff097219 */ /* 0x000fe40000011609 */
[----:B------:R-:W-:Y:S01]  /*0f30*/  ISETP.NE.AND.EX P0, PT, R27, RZ, PT, P0 ;  /* 0x000000ff1b00720c */ /* 0x000fe20003f05300 */
[----:B------:R1:W3:Y:S01]  /*0f40*/  F2I.U32.TRUNC.NTZ R15, R8 ;  /* 0x00000008000f7305 */ /* 0x0002e2000020f000 */
[----:B------:R-:W1:Y:S01]  /*0f50*/  LDC R19, c[0x0][0x148] ;  /* 0x00005200ff137b82 */ /* 0x000e620000000800 */
[----:B--2---:R-:W-:-:S07]  /*0f60*/  IMAD R2, R7, R10, R6 ;  /* 0x0000000a07027224 */ /* 0x004fce00078e0206 */
[----:B------:R-:W2:Y:S01]  /*0f70*/  LDC R25, c[0x0][0x600] ;  /* 0x00018000ff197b82 */ /* 0x000ea20000000800 */
[-CC-:B----4-:R-:W-:Y:S02]  /*0f80*/  SHF.R.U64 R32, R20, R22.reuse, R9.reuse ;  /* 0x0000001614207219 */ /* 0x190fe40000001209 */
[----:B------:R-:W-:Y:S01]  /*0f90*/  SHF.R.U32.HI R7, RZ, R22, R9 ;  /* 0x00000016ff077219 */ /* 0x000fe20000011609 */
[----:B------:R-:W-:-:S04]  /*0fa0*/  IMAD.MOV.U32 R9, RZ, RZ, 0x1 ;  /* 0x00000001ff097424 */ /* 0x000fc800078e00ff */
[----:B------:R-:W4:Y:S01]  /*0fb0*/  LDC R28, c[0x0][0x648] ;  /* 0x00019200ff1c7b82 */ /* 0x000f220000000800 */
[-C--:B0-----:R-:W-:Y:S02]  /*0fc0*/  SHF.L.U32 R6, R11, R24.reuse, RZ ;  /* 0x000000180b067219 */ /* 0x081fe400000006ff */
[--C-:B------:R-:W-:Y:S02]  /*0fd0*/  SHF.R.U64 R22, R32, R24, R7.reuse ;  /* 0x0000001820167219 */ /* 0x100fe40000001207 */
[----:B------:R-:W-:Y:S02]  /*0fe0*/  LOP3.LUT R13, RZ, R6, RZ, 0x33, !PT ;  /* 0x00000006ff0d7212 */ /* 0x000fe400078e33ff */
[-C--:B------:R-:W-:Y:S01]  /*0ff0*/  SHF.R.U32.HI R7, RZ, R24.reuse, R7 ;  /* 0x00000018ff077219 */ /* 0x080fe20000011607 */
[----:B------:R-:W0:Y:S01]  /*1000*/  LDC R29, c[0x0][0x638] ;  /* 0x00018e00ff1d7b82 */ /* 0x000e220000000800 */
[----:B------:R-:W-:Y:S01]  /*1010*/  SHF.L.U32 R12, R9, R24, RZ ;  /* 0x00000018090c7219 */ /* 0x000fe200000006ff */
[----:B------:R-:W-:-:S06]  /*1020*/  IMAD.MOV.U32 R6, RZ, RZ, R22 ;  /* 0x000000ffff067224 */ /* 0x000fcc00078e0016 */
[----:B------:R-:W0:Y:S01]  /*1030*/  LDC R30, c[0x0][0x610] ;  /* 0x00018400ff1e7b82 */ /* 0x000e220000000800 */
[----:B-1-3--:R-:W-:Y:S05]  /*1040*/  @!P0 BRA `(.L_x_12) ;  /* 0x0000000000288947 */ /* 0x00afea0003800000 */
[----:B------:R-:W1:Y:S02]  /*1050*/  LDC R11, c[0x0][0x64c] ;  /* 0x00019300ff0b7b82 */ /* 0x000e640000000800 */
[----:B-1----:R-:W-:-:S05]  /*1060*/  IADD3 R11, P0, R22, R11, RZ ;  /* 0x0000000b160b7210 */ /* 0x002fca0007f1e0ff */
        /* <DEDUP_REMOVED lines=8> */
.L_x_12:
[----:B----4-:R-:W-:Y:S01]  /*10f0*/  SHF.R.U64 R6, R6, R28, R7 ;  /* 0x0000001c06067219 */ /* 0x010fe20000001207 */
[----:B--2---:R-:W-:Y:S01]  /*1100*/  VIADD R7, R25, 0xffffffff ;  /* 0xffffffff19077836 */ /* 0x004fe20000000000 */
[----:B------:R-:W-:Y:S01]  /*1110*/  LOP3.LUT R13, R32, R13, RZ, 0xc0, !PT ;  /* 0x0000000d200d7212 */ /* 0x000fe200078ec0ff */
[----:B------:R-:W-:Y:S02]  /*1120*/  IMAD.MOV R15, RZ, RZ, -R15 ;  /* 0x000000ffff0f7224 */ /* 0x000fe400078e0a0f */
[----:B------:R-:W-:Y:S01]  /*1130*/  IMAD.MOV R8, RZ, RZ, -R6 ;  /* 0x000000ffff087224 */ /* 0x000fe200078e0a06 */
[----:B------:R-:W-:Y:S01]  /*1140*/  LOP3.LUT R7, R20, R7, RZ, 0xc0, !PT ;  /* 0x0000000714077212 */ /* 0x000fe200078ec0ff */
[----:B------:R-:W-:Y:S02]  /*1150*/  IMAD R13, R12, R6, R13 ;  /* 0x000000060c0d7224 */ /* 0x000fe400078e020d */
[----:B------:R-:W-:Y:S02]  /*1160*/  @P1 IMAD R2, R19, R15, R14 ;  /* 0x0000000f13021224 */ /* 0x000fe400078e020e */
[----:B0-----:R-:W-:-:S02]  /*1170*/  IMAD R6, R8, R29, R22 ;  /* 0x0000001d08067224 */ /* 0x001fc400078e0216 */
[----:B------:R-:W-:Y:S02]  /*1180*/  IMAD R2, R13, R30, R2 ;  /* 0x0000001e0d027224 */ /* 0x000fe400078e0202 */
[----:B------:R-:W-:Y:S02]  /*1190*/  IMAD R19, R6, R25, R7 ;  /* 0x0000001906137224 */ /* 0x000fe400078e0207 */
[----:B------:R-:W-:-:S03]  /*11a0*/  IMAD.MOV.U32 R8, RZ, RZ, 0x1 ;  /* 0x00000001ff087424 */ /* 0x000fc600078e00ff */
[----:B------:R-:W-:Y:S02]  /*11b0*/  SEL R22, R19, R2, !P1 ;  /* 0x0000000213167207 */ /* 0x000fe40004800000 */
[----:B------:R-:W-:Y:S01]  /*11c0*/  SEL R19, R2, R19, !P1 ;  /* 0x0000001302137207 */ /* 0x000fe20004800000 */
[----:B------:R-:W-:-:S07]  /*11d0*/  IMAD.MOV.U32 R2, RZ, RZ, R31 ;  /* 0x000000ffff027224 */ /* 0x000fce00078e001f */
.L_x_10:
[----:B------:R-:W-:Y:S05]  /*11e0*/  @!P2 BRA `(.L_x_13) ;  /* 0x0000003400a0a947 */ /* 0x000fea0003800000 */
[----:B------:R-:W-:-:S13]  /*11f0*/  ISETP.GT.U32.AND P0, PT, R33, 0x1, PT ;  /* 0x000000012100780c */ /* 0x000fda0003f04070 */
[----:B------:R-:W-:Y:S05]  /*1200*/  @P0 EXIT ;  /* 0x000000000000094d */ /* 0x000fea0003800000 */
.L_x_14:
[----:B------:R-:W-:-:S08]  /*1210*/  NOP ;  /* 0x0000000000007918 */ /* 0x000fd00000000000 */
[----:B------:R-:W1:Y:S02]  /*1220*/  USETMAXREG.TRY_ALLOC.CTAPOOL UP0, 0xe8 ;  /* 0x000000e8000079c8 */ /* 0x000e640008000600 */
[----:B-1----:R-:W-:-:S13]  /*1230*/  PLOP3.LUT P0, PT, PT, PT, UP0, 0x80, 0x0 ;  /* 0x000000000000781c */ /* 0x002fda0003f0f008 */
[----:B------:R-:W-:Y:S05]  /*1240*/  @!P0 BRA `(.L_x_14) ;  /* 0xfffffffc00f08947 */ /* 0x000fea000383ffff */
[----:B------:R-:W-:-:S13]  /*1250*/  LOP3.LUT P0, RZ, R8, 0xff, RZ, 0xc0, !PT ;  /* 0x000000ff08ff7812 */ /* 0x000fda000780c0ff */
[----:B------:R-:W-:Y:S05]  /*1260*/  @!P0 EXIT ;  /* 0x000000000000894d */ /* 0x000fea0003800000 */
[----:B------:R-:W1:Y:S01]  /*1270*/  S2UR UR4, SR_CgaCtaId ;  /* 0x00000000000479c3 */ /* 0x000e620000008800 */
[----:B------:R-:W-:Y:S01]  /*1280*/  VIADD R6, R5, 0xffffffff ;  /* 0xffffffff05067836 */ /* 0x000fe20000000000 */
[----:B------:R-:W-:Y:S01]  /*1290*/  SHF.R.S32.HI R0, RZ, 0x1f, R3 ;  /* 0x0000001fff007819 */ /* 0x000fe20000011403 */
[----:B------:R-:W-:Y:S01]  /*12a0*/  UMOV UR41, 0x400 ;  /* 0x0000040000297882 */ /* 0x000fe20000000000 */
[----:B------:R-:W-:Y:S01]  /*12b0*/  UISETP.LT.AND UP0, UPT, UR40, 0x1, UPT ;  /* 0x000000012800788c */ /* 0x000fe2000bf01270 */
[----:B------:R-:W-:Y:S01]  /*12c0*/  LOP3.LUT R70, R16, 0x1, RZ, 0xfc, !PT ;  /* 0x0000000110467812 */ /* 0x000fe200078efcff */
[----:B------:R-:W-:Y:S01]  /*12d0*/  ULDC UR6, c[0x0][0x284] ;  /* 0x0000a10000067ab9 */ /* 0x000fe20000000800 */
[----:B------:R-:W-:Y:S01]  /*12e0*/  R2UR UR42, R6 ;  /* 0x00000000062a72ca */ /* 0x000fe200000e0000 */
[----:B------:R-:W-:Y:S01]  /*12f0*/  USEL UR43, UR40, 0x1, UP0 ;  /* 0x00000001282b7887 */ /* 0x000fe20008000000 */
[CC--:B------:R-:W-:Y:S01]  /*1300*/  LEA.HI R4, R0.reuse, R3.reuse, RZ, 0x2 ;  /* 0x0000000300047211 */ /* 0x0c0fe200078f10ff */
[----:B------:R-:W-:Y:S01]  /*1310*/  USHF.L.U32 UR46, UR40, 0x1, URZ ;  /* 0x00000001282e7899 */ /* 0x000fe2000800063f */
[----:B------:R-:W-:Y:S01]  /*1320*/  LEA.HI R0, R0, R3, RZ, 0x5 ;  /* 0x0000000300007211 */ /* 0x000fe200078f28ff */
[----:B------:R-:W-:Y:S01]  /*1330*/  UIADD3 UR43, -UR43, UR40, URZ ;  /* 0x000000282b2b7290 */ /* 0x000fe2000fffe13f */
[----:B------:R-:W-:-:S02]  /*1340*/  SHF.R.S32.HI R58, RZ, 0x2, R4 ;  /* 0x00000002ff3a7819 */ /* 0x000fc40000011404 */
[----:B------:R-:W-:Y:S02]  /*1350*/  SHF.R.S32.HI R5, RZ, 0x1f, R4 ;  /* 0x0000001fff057819 */ /* 0x000fe40000011404 */
[----:B------:R-:W-:Y:S02]  /*1360*/  LOP3.LUT R60, R4, 0xfffffffc, RZ, 0xc0, !PT ;  /* 0xfffffffc043c7812 */ /* 0x000fe400078ec0ff */
[----:B------:R-:W-:Y:S01]  /*1370*/  LEA.HI R5, R5, R58, RZ, 0x3 ;  /* 0x0000003a05057211 */ /* 0x000fe200078f18ff */
[----:B------:R-:W-:Y:S01]  /*1380*/  USHF.L.U32 UR42, UR42, 0x3, URZ ;  /* 0x000000032a2a7899 */ /* 0x000fe2000800063f */
[----:B------:R-:W-:Y:S01]  /*1390*/  ISETP.NE.AND P0, PT, R6, RZ, PT ;  /* 0x000000ff0600720c */ /* 0x000fe20003f05270 */
[----:B------:R-:W-:Y:S01]  /*13a0*/  IMAD.IADD R60, R3, 0x1, -R60 ;  /* 0x00000001033c7824 */ /* 0x000fe200078e0a3c */
[----:B------:R-:W-:Y:S01]  /*13b0*/  LOP3.LUT R5, R5, 0xfffffff8, RZ, 0xc0, !PT ;  /* 0xfffffff805057812 */ /* 0x000fe200078ec0ff */
[----:B-1----:R-:W-:Y:S01]  /*13c0*/  ULEA UR41, UR4, UR41, 0x18 ;  /* 0x0000002904297291 */ /* 0x002fe2000f8ec03f */
[----:B------:R-:W-:Y:S01]  /*13d0*/  SEL R71, RZ, 0x1, P0 ;  /* 0x00000001ff477807 */ /* 0x000fe20000000000 */
[----:B------:R-:W-:-:S02]  /*13e0*/  IMAD.U32 R62, RZ, RZ, UR42 ;  /* 0x0000002aff3e7e24 */ /* 0x000fc4000f8e00ff */
[----:B------:R-:W-:Y:S01]  /*13f0*/  UIADD3 UR47, UR41, 0x80, URZ ;  /* 0x00000080292f7890 */ /* 0x000fe2000fffe03f */
[----:B------:R-:W-:Y:S01]  /*1400*/  IMAD.IADD R58, R58, 0x1, -R5 ;  /* 0x000000013a3a7824 */ /* 0x000fe200078e0a05 */
[----:B------:R-:W-:Y:S01]  /*1410*/  UIADD3 UR4, UR41, 0x7180, URZ ;  /* 0x0000718029047890 */ /* 0x000fe2000fffe03f */
[----:B------:R-:W-:Y:S01]  /*1420*/  SHF.R.S32.HI R5, RZ, 0x5, R0 ;  /* 0x00000005ff057819 */ /* 0x000fe20000011400 */
[----:B------:R-:W-:Y:S01]  /*1430*/  UIADD3 UR5, UR41, 0x180, URZ ;  /* 0x0000018029057890 */ /* 0x000fe2000fffe03f */
[C---:B------:R-:W-:Y:S01]  /*1440*/  LOP3.LUT R64, R62.reuse, 0x8, RZ, 0xc0, !PT ;  /* 0x000000083e407812 */ /* 0x040fe200078ec0ff */
[----:B------:R-:W-:Y:S01]  /*1450*/  USHF.R.U32.HI UR4, URZ, 0x4, UR4 ;  /* 0x000000043f047899 */ /* 0x000fe20008011604 */
[--C-:B------:R-:W-:Y:S01]  /*1460*/  SHF.R.S32.HI R59, RZ, 0x1f, R58.reuse ;  /* 0x0000001fff3b7819 */ /* 0x100fe2000001143a */
[----:B------:R-:W-:Y:S01]  /*1470*/  USHF.R.U32.HI UR5, URZ, 0x4, UR5 ;  /* 0x000000043f057899 */ /* 0x000fe20008011605 */
[C-C-:B------:R-:W-:Y:S01]  /*1480*/  IMAD R65, R5.reuse, -0x10, -R58.reuse ;  /* 0xfffffff005417824 */ /* 0x140fe200078e0a3a */
[----:B------:R-:W-:Y:S01]  /*1490*/  ULOP3.LUT UR4, UR4, 0x3fff, URZ, 0xc0, !UPT ;  /* 0x00003fff04047892 */ /* 0x000fe2000f8ec03f */
[----:B------:R-:W-:Y:S01]  /*14a0*/  IMAD.U32 R61, RZ, RZ, UR47 ;  /* 0x0000002fff3d7e24 */ /* 0x000fe2000f8e00ff */
[----:B------:R-:W-:Y:S01]  /*14b0*/  ULOP3.LUT UR5, UR5, 0x3fff, URZ, 0xc0, !UPT ;  /* 0x00003fff05057892 */ /* 0x000fe2000f8ec03f */
[----:B------:R-:W-:Y:S01]  /*14c0*/  IMAD.WIDE R58, R5, 0x10, R58 ;  /* 0x00000010053a7825 */ /* 0x000fe200078e023a */
[----:B------:R-:W-:Y:S01]  /*14d0*/  LOP3.LUT R62, R62, 0x8, RZ, 0xc, !PT ;  /* 0x000000083e3e7812 */ /* 0x000fe200078e0cff */
[----:B------:R-:W-:Y:S01]  /*14e0*/  ULOP3.LUT UR44, UR4, 0x10000, URZ, 0xfc, !UPT ;  /* 0x00010000042c7892 */ /* 0x000fe2000f8efc3f */
[----:B------:R-:W-:Y:S01]  /*14f0*/  LOP3.LUT R64, R64, 0x18, RZ, 0x3c, !PT ;  /* 0x0000001840407812 */ /* 0x000fe200078e3cff */
[----:B------:R-:W-:Y:S01]  /*1500*/  VIADD R63, R61, UR42 ;  /* 0x0000002a3d3f7c36 */ /* 0x000fe20008000000 */
[----:B------:R-:W-:Y:S01]  /*1510*/  ULOP3.LUT UR45, UR5, 0x10000, URZ, 0xfc, !UPT ;  /* 0x00010000052d7892 */ /* 0x000fe2000f8efc3f */
[----:B------:R-:W-:-:S11]  /*1520*/  VIADD R65, R65, UR6 ;  /* 0x0000000641417c36 */ /* 0x000fd60008000000 */
.L_x_98:
[----:B------:R-:W-:Y:S01]  /*1530*/  SHF.L.U32 R0, R71, 0x1f, RZ ;  /* 0x0000001f47007819 */ /* 0x000fe200000006ff */
[----:B------:R-:W-:Y:S02]  /*1540*/  ULDC UR4, c[0x0][0x28c] ;  /* 0x0000a30000047ab9 */ /* 0x000fe40000000800 */
[----:B------:R-:W-:Y:S01]  /*1550*/  ISETP.LT.AND P1, PT, RZ, UR4, PT ;  /* 0x00000004ff007c0c */ /* 0x000fe2000bf21270 */
[----:B-1----:R-:W1:Y:S02]  /*1560*/  SYNCS.PHASECHK.TRANS64.TRYWAIT P0, [R61+UR42], R0 ;  /* 0x000000003d0075a7 */ /* 0x002e64000800016a */
[----:B-1-34-:R-:W-:Y:S10]  /*1570*/  @!P0 BRA `(.L_x_15) ;  /* 0x0000004400208947 */ /* 0x01aff40003800000 */
.L_x_123:
[----:B------:R-:W-:Y:S05]  /*1580*/  @P1 BRA `(.L_x_16) ;  /* 0x0000000000401947 */ /* 0x000fea0003800000 */
[----:B-1----:R-:W-:Y:S01]  /*1590*/  MOV R0, 0x0 ;  /* 0x0000000000007802 */ /* 0x002fe20000000f00 */
[----:B------:R-:W-:Y:S01]  /*15a0*/  ULDC.64 UR4, c[0x4][0x68] ;  /* 0x01001a0000047ab9 */ /* 0x000fe20000000a00 */
[----:B------:R-:W-:Y:S01]  /*15b0*/  ULDC.64 UR6, c[0x4][0x8] ;  /* 0x0100020000067ab9 */ /* 0x000fe20000000a00 */
[----:B------:R-:W-:Y:S01]  /*15c0*/  IMAD.U32 R4, RZ, RZ, UR4 ;  /* 0x00000004ff047e24 */ /* 0x000fe2000f8e00ff */
[----:B------:R1:W2:Y:S01]  /*15d0*/  LDC.64 R14, c[0x4][R0] ;  /* 0x01000000000e7b82 */ /* 0x0002a20000000a00 */
[----:B------:R-:W-:Y:S01]  /*15e0*/  IMAD.U32 R5, RZ, RZ, UR5 ;  /* 0x00000005ff057e24 */ /* 0x000fe2000f8e00ff */
[----:B------:R-:W-:Y:S01]  /*15f0*/  ULDC.64 UR4, c[0x4][0x70] ;  /* 0x01001c0000047ab9 */ /* 0x000fe20000000a00 */
[----:B------:R-:W-:Y:S02]  /*1600*/  IMAD.U32 R10, RZ, RZ, UR6 ;  /* 0x00000006ff0a7e24 */ /* 0x000fe4000f8e00ff */
[----:B------:R-:W-:Y:S02]  /*1610*/  IMAD.U32 R6, RZ, RZ, UR4 ;  /* 0x00000004ff067e24 */ /* 0x000fe4000f8e00ff */
[----:B------:R-:W-:-:S02]  /*1620*/  IMAD.U32 R7, RZ, RZ, UR5 ;  /* 0x00000005ff077e24 */ /* 0x000fc4000f8e00ff */
[----:B------:R-:W-:Y:S02]  /*1630*/  IMAD.U32 R11, RZ, RZ, UR7 ;  /* 0x00000007ff0b7e24 */ /* 0x000fe4000f8e00ff */
[----:B------:R-:W-:Y:S02]  /*1640*/  IMAD.MOV.U32 R8, RZ, RZ, 0x1e1 ;  /* 0x000001e1ff087424 */ /* 0x000fe400078e00ff */
[----:B0-----:R-:W-:Y:S02]  /*1650*/  IMAD.MOV.U32 R12, RZ, RZ, 0x1 ;  /* 0x00000001ff0c7424 */ /* 0x001fe400078e00ff */
[----:B-1----:R-:W-:-:S07]  /*1660*/  IMAD.MOV.U32 R13, RZ, RZ, RZ ;  /* 0x000000ffff0d7224 */ /* 0x002fce00078e00ff */
[----:B------:R-:W-:-:S07]  /*1670*/  LEPC R20, `(.L_x_16) ;  /* 0x000000001014794e */ /* 0x000fce0000000000 */
[----:B--2--5:R-:W-:Y:S05]  /*1680*/  CALL.ABS.NOINC R14 ;  /* 0x000000000e007343 */ /* 0x024fea0003c00000 */
.L_x_16:
[----:B------:R-:W-:-:S13]  /*1690*/  ISETP.NE.AND P0, PT, R70, 0x3, PT ;  /* 0x000000034600780c */ /* 0x000fda0003f05270 */
[----:B------:R-:W-:Y:S05]  /*16a0*/  @!P0 BRA `(.L_x_17) ;  /* 0x0000000000048947 */ /* 0x000fea0003800000 */
[----:B------:R-:W-:Y:S01]  /*16b0*/  BPT.TRAP 0x1 ;  /* 0x000000040000795c */ /* 0x000fe20000300000 */
.L_x_17:
[----:B------:R-:W-:Y:S02]  /*16c0*/  IMAD.U32 R3, RZ, RZ, UR38 ;  /* 0x00000026ff037e24 */ /* 0x000fe4000f8e00ff */
[----:B-1----:R-:W-:-:S03]  /*16d0*/  IMAD.U32 R0, RZ, RZ, UR39 ;  /* 0x00000027ff007e24 */ /* 0x002fc6000f8e00ff */
[----:B------:R-:W-:Y:S02]  /*16e0*/  LEA R3, R3, UR41, 0x3 ;  /* 0x0000002903037c11 */ /* 0x000fe4000f8e18ff */
[----:B------:R-:W-:-:S04]  /*16f0*/  SHF.L.U32 R0, R0, 0x1f, RZ ;  /* 0x0000001f00007819 */ /* 0x000fc800000006ff */
[----:B------:R1:W2:Y:S01]  /*1700*/  SYNCS.PHASECHK.TRANS64.TRYWAIT P1, [R3+URZ], R0 ;  /* 0x00000000030075a7 */ /* 0x0002a2000802017f */
[----:B------:R-:W-:Y:S05]  /*1710*/  @!P0 BRA `(.L_x_18) ;  /* 0x0000000000048947 */ /* 0x000fea0003800000 */
[----:B------:R-:W-:Y:S01]  /*1720*/  BPT.TRAP 0x1 ;  /* 0x000000040000795c */ /* 0x000fe20000300000 */
.L_x_18:
[----:B--2---:R-:W-:Y:S05]  /*1730*/  @P1 BRA `(.L_x_19) ;  /* 0x0000000000081947 */ /* 0x004fea0003800000 */
[----:B------:R-:W2:Y:S02]  /*1740*/  SYNCS.PHASECHK.TRANS64.TRYWAIT P1, [R3+URZ], R0 ;  /* 0x00000000030075a7 */ /* 0x000ea4000802017f */
[----:B--2---:R-:W-:Y:S05]  /*1750*/  @!P1 BRA `(.L_x_20) ;  /* 0x0000004000bc9947 */ /* 0x004fea0003800000 */
.L_x_19:
[----:B------:R-:W-:Y:S05]  /*1760*/  WARPSYNC.ALL ;  /* 0x0000000000007948 */ /* 0x000fea0003800000 */
[----:B------:R-:W-:Y:S01]  /*1770*/  ULEA UR4, UR38, UR45, 0x8 ;  /* 0x0000002d26047291 */ /* 0x000fe2000f8e403f */
[----:B------:R-:W-:Y:S01]  /*1780*/  WARPGROUP.ARRIVE ;  /* 0x00000000000079c5 */ /* 0x000fe20000000000 */
[----:B------:R-:W-:Y:S01]  /*1790*/  ULEA UR6, UR38, UR44, 0x8 ;  /* 0x0000002c26067291 */ /* 0x000fe2000f8e403f */
[----:B-12---:R-:W-:Y:S01]  /*17a0*/  IMAD.U32 R0, RZ, RZ, UR43 ;  /* 0x0000002bff007e24 */ /* 0x006fe2000f8e00ff */
[----:B------:R-:W-:Y:S01]  /*17b0*/  UMOV UR5, 0x80000020 ;  /* 0x8000002000057882 */ /* 0x000fe20000000000 */
[----:B------:R-:W-:-:S03]  /*17c0*/  UMOV UR7, 0x80000020 ;  /* 0x8000002000077882 */ /* 0x000fc60000000000 */
[----:B------:R-:W-:-:S03]  /*17d0*/  ISETP.GE.AND P1, PT, R0, 0x1, PT ;  /* 0x000000010000780c */ /* 0x000fc60003f26270 */
[----:B------:R-:W-:Y:S01]  /*17e0*/  HGMMA.64x64x16.F32 R24, gdesc[UR4], RZ, !UPT, gsb0 ;  /* 0x00e00000041879f0 */ /* 0x000fe2000c0008ff */
[----:B------:R-:W-:Y:S02]  /*17f0*/  UIADD3 UR4, UR4, 0x2, URZ ;  /* 0x0000000204047890 */ /* 0x000fe4000fffe03f */
[----:B------:R-:W-:Y:S01]  /*1800*/  UIADD3 UR6, UR6, 0x2, URZ ;  /* 0x0000000206067890 */ /* 0x000fe2000fffe03f */
[----:B------:R-:W-:Y:S01]  /*1810*/  UMOV UR5, 0x80000020 ;  /* 0x8000002000057882 */ /* 0x000fe20000000000 */
[----:B------:R-:W-:Y:S01]  /*1820*/  UMOV UR7, 0x80000020 ;  /* 0x8000002000077882 */ /* 0x000fe20000000000 */
[----:B------:R-:W-:Y:S02]  /*1830*/  WARPGROUP.DEPBAR.LE gsb0, 0x0 ;  /* 0x00008000000079c5 */ /* 0x000fe40000010000 */
[----:B------:R-:W-:-:S06]  /*1840*/  WARPGROUP.ARRIVE ;  /* 0x00000000000079c5 */ /* 0x000fcc0000000000 */
[----:B------:R-:W-:Y:S03]  /*1850*/  HGMMA.64x64x16.F32 R24, gdesc[UR4], R24, gsb0 ;  /* 0x00e00000041879f0 */ /* 0x000fe60008000818 */
[----:B------:R-:W-:Y:S02]  /*1860*/  WARPGROUP.DEPBAR.LE gsb0, 0x0 ;  /* 0x00008000000079c5 */ /* 0x000fe40000010000 */
[----:B------:R-:W-:Y:S05]  /*1870*/  @!P1 BRA `(.L_x_21) ;  /* 0x0000000000d09947 */ /* 0x000fea0003800000 */
[----:B------:R-:W-:Y:S01]  /*1880*/  UIADD3 UR4, UR38, 0x1, URZ ;  /* 0x0000000126047890 */ /* 0x000fe2000fffe03f */
[----:B------:R-:W-:Y:S01]  /*1890*/  IMAD.U32 R0, RZ, RZ, UR43 ;  /* 0x0000002bff007e24 */ /* 0x000fe2000f8e00ff */
[----:B------:R-:W-:Y:S02]  /*18a0*/  UMOV UR9, UR38 ;  /* 0x0000002600097c82 */ /* 0x000fe40008000000 */
[----:B------:R-:W-:-:S04]  /*18b0*/  UISETP.NE.AND UP0, UPT, UR4, 0x7, UPT ;  /* 0x000000070400788c */ /* 0x000fc8000bf05270 */
[----:B------:R-:W-:Y:S02]  /*18c0*/  USEL UR5, URZ, 0x1, UP0 ;  /* 0x000000013f057887 */ /* 0x000fe40008000000 */
[----:B------:R-:W-:Y:S02]  /*18d0*/  USEL UR8, UR4, URZ, UP0 ;  /* 0x0000003f04087287 */ /* 0x000fe40008000000 */
[----:B------:R-:W-:-:S06]  /*18e0*/  ULOP3.LUT UR5, UR39, UR5, URZ, 0x3c, !UPT ;  /* 0x0000000527057292 */ /* 0x000fcc000f8e3c3f */
[----:B------:R-:W-:-:S07]  /*18f0*/  IMAD.U32 R5, RZ, RZ, UR5 ;  /* 0x00000005ff057e24 */ /* 0x000fce000f8e00ff */
.L_x_28:
[----:B-12---:R-:W-:Y:S05]  /*1900*/  @!P0 BRA `(.L_x_22) ;  /* 0x0000000000048947 */ /* 0x006fea0003800000 */
[----:B------:R-:W-:Y:S01]  /*1910*/  BPT.TRAP 0x1 ;  /* 0x000000040000795c */ /* 0x000fe20000300000 */
.L_x_22:
[----:B------:R-:W-:Y:S01]  /*1920*/  ULEA UR4, UR8, UR41, 0x3 ;  /* 0x0000002908047291 */ /* 0x000fe2000f8e183f */
[----:B------:R-:W-:-:S08]  /*1930*/  SHF.L.U32 R3, R5, 0x1f, RZ ;  /* 0x0000001f05037819 */ /* 0x000fd000000006ff */
[----:B------:R1:W2:Y:S01]  /*1940*/  SYNCS.PHASECHK.TRANS64.TRYWAIT P1, [UR4], R3 ;  /* 0x00000003ff0075a7 */ /* 0x0002a20008020144 */
[----:B------:R-:W-:Y:S05]  /*1950*/  @!P0 BRA `(.L_x_23) ;  /* 0x0000000000048947 */ /* 0x000fea0003800000 */
[----:B------:R-:W-:Y:S01]  /*1960*/  BPT.TRAP 0x1 ;  /* 0x000000040000795c */ /* 0x000fe20000300000 */
.L_x_23:
[----:B--2---:R-:W-:Y:S05]  /*1970*/  @P1 BRA `(.L_x_24) ;  /* 0x0000000000081947 */ /* 0x004fea0003800000 */
[----:B------:R-:W2:Y:S02]  /*1980*/  SYNCS.PHASECHK.TRANS64.TRYWAIT P1, [UR4], R3 ;  /* 0x00000003ff0075a7 */ /* 0x000ea40008020144 */
[----:B--2---:R-:W-:Y:S05]  /*1990*/  @!P1 BRA `(.L_x_25) ;  /* 0x0000004000409947 */ /* 0x004fea0003800000 */
.L_x_24:
[----:B------:R-:W-:Y:S01]  /*19a0*/  ULEA UR4, UR8, UR45, 0x8 ;  /* 0x0000002d08047291 */ /* 0x000fe2000f8e403f */
[----:B------:R-:W-:Y:S01]  /*19b0*/  WARPGROUP.ARRIVE ;  /* 0x00000000000079c5 */ /* 0x000fe20000000000 */
[----:B------:R-:W-:Y:S01]  /*19c0*/  ULEA UR6, UR8, UR44, 0x8 ;  /* 0x0000002c08067291 */ /* 0x000fe2000f8e403f */
[----:B------:R-:W-:Y:S01]  /*19d0*/  UMOV UR5, 0x80000020 ;  /* 0x8000002000057882 */ /* 0x000fe20000000000 */
[----:B------:R-:W-:-:S07]  /*19e0*/  UMOV UR7, 0x80000020 ;  /* 0x8000002000077882 */ /* 0x000fce0000000000 */
[----:B------:R-:W-:Y:S01]  /*19f0*/  HGMMA.64x64x16.F32 R24, gdesc[UR4], R24, gsb0 ;  /* 0x00e00000041879f0 */ /* 0x000fe20008000818 */
        /* <DEDUP_REMOVED lines=9> */
[----:B------:R-:W-:Y:S01]  /*1a90*/  BPT.TRAP 0x1 ;  /* 0x000000040000795c */ /* 0x000fe20000300000 */
.L_x_26:
[----:B------:R-:W-:Y:S01]  /*1aa0*/  ULEA UR4, UR9, UR41, 0x3 ;  /* 0x0000002909047291 */ /* 0x000fe2000f8e183f */
[----:B------:R-:W-:-:S03]  /*1ab0*/  ISETP.GT.U32.AND P1, PT, R16, 0x1, PT ;  /* 0x000000011000780c */ /* 0x000fc60003f24070 */
[----:B------:R-:W-:-:S04]  /*1ac0*/  UIADD3 UR4, UR4, 0x38, URZ ;  /* 0x0000003804047890 */ /* 0x000fc8000fffe03f */
[----:B------:R-:W-:-:S09]  /*1ad0*/  UPRMT UR4, URZ, 0x654, UR4 ;  /* 0x000006543f047896 */ /* 0x000fd20008000004 */
[----:B------:R-:W-:Y:S01]  /*1ae0*/  SYNCS.ARRIVE.TRANS64.RED.A1T0 RZ, [UR4], RZ ;  /* 0x000000ffffff79a7 */ /* 0x000fe20008100404 */
[----:B------:R-:W-:Y:S05]  /*1af0*/  @P1 BRA `(.L_x_27) ;  /* 0x0000000000041947 */ /* 0x000fea0003800000 */
[----:B------:R-:W-:Y:S01]  /*1b00*/  BPT.TRAP 0x1 ;  /* 0x000000040000795c */ /* 0x000fe20000300000 */
.L_x_27:
[----:B------:R-:W-:Y:S01]  /*1b10*/  UIADD3 UR8, UR8, 0x1, URZ ;  /* 0x0000000108087890 */ /* 0x000fe2000fffe03f */
[C---:B------:R-:W-:Y:S01]  /*1b20*/  ISETP.GT.AND P1, PT, R0.reuse, 0x1, PT ;  /* 0x000000010000780c */ /* 0x040fe20003f24270 */
[----:B------:R-:W-:Y:S01]  /*1b30*/  UIADD3 UR9, UR9, 0x1, URZ ;  /* 0x0000000109097890 */ /* 0x000fe2000fffe03f */
[----:B------:R-:W-:Y:S01]  /*1b40*/  VIADD R0, R0, 0xffffffff ;  /* 0xffffffff00007836 */ /* 0x000fe20000000000 */
[----:B------:R-:W-:Y:S02]  /*1b50*/  UISETP.NE.AND UP0, UPT, UR8, 0x7, UPT ;  /* 0x000000070800788c */ /* 0x000fe4000bf05270 */
[----:B------:R-:W-:Y:S02]  /*1b60*/  UISETP.NE.AND UP1, UPT, UR9, 0x7, UPT ;  /* 0x000000070900788c */ /* 0x000fe4000bf25270 */
[----:B------:R-:W-:Y:S02]  /*1b70*/  USEL UR4, URZ, 0x1, UP0 ;  /* 0x000000013f047887 */ /* 0x000fe40008000000 */
[----:B------:R-:W-:-:S02]  /*1b80*/  USEL UR8, UR8, URZ, UP0 ;  /* 0x0000003f08087287 */ /* 0x000fc40008000000 */
[----:B------:R-:W-:Y:S02]  /*1b90*/  USEL UR9, UR9, URZ, UP1 ;  /* 0x0000003f09097287 */ /* 0x000fe40008800000 */
[----:B------:R-:W-:Y:S01]  /*1ba0*/  LOP3.LUT R5, R5, UR4, RZ, 0x3c, !PT ;  /* 0x0000000405057c12 */ /* 0x000fe2000f8e3cff */
[----:B------:R-:W-:Y:S09]  /*1bb0*/  @P1 BRA `(.L_x_28) ;  /* 0xfffffffc00501947 */ /* 0x000ff2000383ffff */
.L_x_21:
[----:B------:R-:W3:Y:S01]  /*1bc0*/  LDC R0, c[0x0][0x28c] ;  /* 0x0000a300ff007b82 */ /* 0x000ee20000000800 */
[----:B------:R4:W-:Y:S01]  /*1bd0*/  SYNCS.ARRIVE.TRANS64.A1T0 RZ, [R62+UR47], RZ ;  /* 0x000000ff3eff79a7 */ /* 0x0009e2000810002f */
[----:B---3--:R-:W-:-:S13]  /*1be0*/  ISETP.GE.AND P1, PT, R0, 0x1, PT ;  /* 0x000000010000780c */ /* 0x008fda0003f26270 */
[----:B----4-:R-:W-:Y:S05]  /*1bf0*/  @!P1 BRA `(.L_x_29) ;  /* 0x00000000003c9947 */ /* 0x010fea0003800000 */
[----:B------:R-:W-:Y:S05]  /*1c00*/  @!P0 BRA `(.L_x_30) ;  /* 0x0000000000048947 */ /* 0x000fea0003800000 */
[----:B------:R-:W-:Y:S01]  /*1c10*/  BPT.TRAP 0x1 ;  /* 0x000000040000795c */ /* 0x000fe20000300000 */
.L_x_30:
[----:B------:R-:W-:Y:S01]  /*1c20*/  UIADD3 UR6, UR43, UR38, URZ ;  /* 0x000000262b067290 */ /* 0x000fe2000fffe03f */
[----:B------:R-:W-:-:S03]  /*1c30*/  ISETP.GT.U32.AND P0, PT, R16, 0x1, PT ;  /* 0x000000011000780c */ /* 0x000fc60003f04070 */
[----:B------:R-:W-:-:S04]  /*1c40*/  UIMAD.WIDE.U32 UR4, UR6, 0x24924925, URZ ;  /* 0x24924925060478a5 */ /* 0x000fc8000f8e003f */
[----:B------:R-:W-:-:S04]  /*1c50*/  UIADD3 UR4, UR6, -UR5, URZ ;  /* 0x8000000506047290 */ /* 0x000fc8000fffe03f */
[----:B------:R-:W-:-:S04]  /*1c60*/  ULEA.HI UR4, UR4, UR5, URZ, 0x1f ;  /* 0x0000000504047291 */ /* 0x000fc8000f8ff83f */
[----:B------:R-:W-:-:S04]  /*1c70*/  USHF.R.U32.HI UR4, URZ, 0x2, UR4 ;  /* 0x000000023f047899 */ /* 0x000fc80008011604 */
[----:B------:R-:W-:-:S04]  /*1c80*/  UIMAD UR4, UR4, -0x7, UR6 ;  /* 0xfffffff9040478a4 */ /* 0x000fc8000f8e0206 */
[----:B------:R-:W-:-:S04]  /*1c90*/  ULEA UR4, UR4, UR41, 0x3 ;  /* 0x0000002904047291 */ /* 0x000fc8000f8e183f */
[----:B------:R-:W-:-:S04]  /*1ca0*/  UIADD3 UR4, UR4, 0x38, URZ ;  /* 0x0000003804047890 */ /* 0x000fc8000fffe03f */
[----:B------:R-:W-:-:S09]  /*1cb0*/  UPRMT UR4, URZ, 0x654, UR4 ;  /* 0x000006543f047896 */ /* 0x000fd20008000004 */
[----:B------:R-:W-:Y:S01]  /*1cc0*/  SYNCS.ARRIVE.TRANS64.RED.A1T0 RZ, [UR4], RZ ;  /* 0x000000ffffff79a7 */ /* 0x000fe20008100404 */
[----:B------:R-:W-:Y:S05]  /*1cd0*/  @P0 BRA `(.L_x_29) ;  /* 0x0000000000040947 */ /* 0x000fea0003800000 */
[----:B------:R-:W-:Y:S01]  /*1ce0*/  BPT.TRAP 0x1 ;  /* 0x000000040000795c */ /* 0x000fe20000300000 */
.L_x_29:
[----:B------:R-:W-:Y:S01]  /*1cf0*/  SHF.L.U32 R0, R71, 0x1f, RZ ;  /* 0x0000001f47007819 */ /* 0x000fe200000006ff */
[----:B------:R-:W-:Y:S01]  /*1d00*/  UIADD3 UR38, UR46, UR38, URZ ;  /* 0x000000262e267290 */ /* 0x000fe2000fffe03f */
[----:B------:R-:W3:Y:S01]  /*1d10*/  LDC R7, c[0x0][0x288] ;  /* 0x0000a200ff077b82 */ /* 0x000ee20000000800 */
[----:B------:R-:W-:Y:S01]  /*1d20*/  UISETP.GE.U32.AND UP1, UPT, UR46, 0x7, UPT ;  /* 0x000000072e00788c */ /* 0x000fe2000bf26070 */
[----:B------:R-:W-:Y:S01]  /*1d30*/  IMAD.SHL.U32 R8, R60, 0x2, RZ ;  /* 0x000000023c087824 */ /* 0x000fe200078e00ff */
[----:B------:R-:W-:Y:S02]  /*1d40*/  UISETP.GT.U32.AND UP0, UPT, UR38, 0x6, UPT ;  /* 0x000000062600788c */ /* 0x000fe4000bf04070 */
[----:B------:R-:W-:Y:S02]  /*1d50*/  UIMAD.WIDE.U32 UR4, UR38, 0x24924925, URZ ;  /* 0x24924925260478a5 */ /* 0x000fe4000f8e003f */
[----:B------:R-:W-:Y:S01]  /*1d60*/  UISETP.LT.U32.AND UP0, UPT, UR46, 0x7, UP0 ;  /* 0x000000072e00788c */ /* 0x000fe20008701070 */
[----:B------:R-:W4:Y:S01]  /*1d70*/  SYNCS.PHASECHK.TRANS64.TRYWAIT P0, [R61+UR42+0x10], R0 ;  /* 0x000010003d0075a7 */ /* 0x000f22000800016a */
[----:B------:R-:W-:Y:S01]  /*1d80*/  UIADD3 UR4, UR38, -UR5, URZ ;  /* 0x8000000526047290 */ /* 0x000fe2000fffe03f */
[----:B------:R-:W-:Y:S01]  /*1d90*/  SHF.R.S32.HI R9, RZ, 0x1f, R8 ;  /* 0x0000001fff097819 */ /* 0x000fe20000011408 */
[----:B------:R-:W-:-:S02]  /*1da0*/  USEL UR6, URZ, 0x1, !UP0 ;  /* 0x000000013f067887 */ /* 0x000fc4000c000000 */
[----:B------:R-:W-:Y:S02]  /*1db0*/  ULEA.HI UR4, UR4, UR5, URZ, 0x1f ;  /* 0x0000000504047291 */ /* 0x000fe4000f8ff83f */
[----:B------:R-:W-:Y:S02]  /*1dc0*/  ULOP3.LUT UR39, UR39, UR6, URZ, 0x3c, !UPT ;  /* 0x0000000627277292 */ /* 0x000fe4000f8e3c3f */
[----:B------:R-:W-:-:S04]  /*1dd0*/  USHF.R.U32.HI UR4, URZ, 0x2, UR4 ;  /* 0x000000023f047899 */ /* 0x000fc80008011604 */
[----:B------:R-:W-:Y:S02]  /*1de0*/  @UP1 ULOP3.LUT UR39, UR39, 0x1, UR4, 0x78, !UPT ;  /* 0x0000000127271892 */ /* 0x000fe4000f8e7804 */
[----:B------:R-:W-:Y:S01]  /*1df0*/  UIMAD UR38, UR4, -0x7, UR38 ;  /* 0xfffffff9042678a4 */ /* 0x000fe2000f8e0226 */
[----:B---34-:R-:W-:Y:S11]  /*1e00*/  @!P0 BRA `(.L_x_31) ;  /* 0x0000003c003c8947 */ /* 0x018ff60003800000 */
.L_x_124:
[----:B---3--:R-:W-:Y:S01]  /*1e10*/  IMAD.SHL.U32 R0, R19, 0x40, RZ ;  /* 0x0000004013007824 */ /* 0x008fe200078e00ff */
[----:B------:R-:W-:Y:S01]  /*1e20*/  ULDC UR6, c[0x0][0x284] ;  /* 0x0000a10000067ab9 */ /* 0x000fe20000000800 */
[----:B------:R-:W-:Y:S01]  /*1e30*/  IMAD.SHL.U32 R14, R22, 0x40, RZ ;  /* 0x00000040160e7824 */ /* 0x000fe200078e00ff */
[----:B------:R-:W-:Y:S01]  /*1e40*/  SHF.R.S32.HI R11, RZ, 0x1f, R2 ;  /* 0x0000001fff0b7819 */ /* 0x000fe20000011402 */
[----:B------:R-:W-:Y:S01]  /*1e50*/  ULDC.64 UR4, c[0x0][0x5d0] ;  /* 0x0001740000047ab9 */ /* 0x000fe20000000a00 */
[----:B------:R-:W-:Y:S01]  /*1e60*/  ISETP.GE.AND P0, PT, R0, UR6, PT ;  /* 0x0000000600007c0c */ /* 0x000fe2000bf06270 */
[----:B--2---:R-:W-:Y:S01]  /*1e70*/  IMAD.WIDE.U32 R4, R2, UR4, R8 ;  /* 0x0000000402047c25 */ /* 0x004fe2000f8e0008 */
[----:B------:R-:W-:Y:S02]  /*1e80*/  SHF.R.S32.HI R15, RZ, 0x1f, R14 ;  /* 0x0000001fff0f7819 */ /* 0x000fe4000001140e */
[C---:B------:R-:W-:Y:S01]  /*1e90*/  ISETP.GE.OR P0, PT, R14.reuse, R7, P0 ;  /* 0x000000070e00720c */ /* 0x040fe20000706670 */
[----:B-1----:R-:W-:Y:S01]  /*1ea0*/  IMAD R3, R11, UR4, RZ ;  /* 0x000000040b037c24 */ /* 0x002fe2000f8e02ff */
[----:B------:R-:W-:-:S03]  /*1eb0*/  IADD3 R4, P1, R14, R4, RZ ;  /* 0x000000040e047210 */ /* 0x000fc60007f3e0ff */
[----:B------:R-:W-:-:S05]  /*1ec0*/  IMAD R3, R2, UR5, R3 ;  /* 0x0000000502037c24 */ /* 0x000fca000f8e0203 */
[----:B------:R-:W-:-:S03]  /*1ed0*/  IADD3.X R5, R15, R5, R3, P1, !PT ;  /* 0x000000050f057210 */ /* 0x000fc60000ffe403 */
[----:B------:R-:W-:Y:S05]  /*1ee0*/  @P0 BRA `(.L_x_32) ;  /* 0x0000002000b00947 */ /* 0x000fea0003800000 */
[----:B------:R-:W1:Y:S01]  /*1ef0*/  LDC.64 R74, c[0x0][0x5c8] ;  /* 0x00017200ff4a7b82 */ /* 0x000e620000000a00 */
[----:B-----5:R-:W-:Y:S01]  /*1f00*/  FSETP.NEU.AND P0, PT, R57, RZ, PT ;  /* 0x000000ff3900720b */ /* 0x020fe20003f0d000 */
[----:B------:R-:W-:Y:S01]  /*1f10*/  IMAD R3, R60, -0x2, R7 ;  /* 0xfffffffe3c037824 */ /* 0x000fe200078e0207 */
[----:B------:R-:W-:Y:S01]  /*1f20*/  BSSY B0, `(.L_x_32) ;  /* 0x0000228000007945 */ /* 0x000fe20003800000 */
[----:B------:R-:W-:-:S04]  /*1f30*/  IMAD.WIDE R66, R19, 0x40, R58 ;  /* 0x0000004013427825 */ /* 0x000fc800078e023a */
[----:B------:R-:W-:Y:S02]  /*1f40*/  IMAD.IADD R3, R3, 0x1, -R14 ;  /* 0x0000000103037824 */ /* 0x000fe400078e0a0e */
[----:B------:R-:W-:-:S03]  /*1f50*/  IMAD.IADD R0, R65, 0x1, -R0 ;  /* 0x0000000141007824 */ /* 0x000fc600078e0a00 */
[----:B------:R-:W-:-:S04]  /*1f60*/  ISETP.GT.AND P2, PT, R3, RZ, PT ;  /* 0x000000ff0300720c */ /* 0x000fc80003f44270 */
[----:B------:R-:W-:Y:S01]  /*1f70*/  ISETP.GT.AND P1, PT, R0, RZ, P2 ;  /* 0x000000ff0000720c */ /* 0x000fe20001724270 */
[-C--:B-1----:R-:W-:Y:S02]  /*1f80*/  IMAD R6, R67, R74.reuse, RZ ;  /* 0x0000004a43067224 */ /* 0x082fe400078e02ff */
[----:B------:R-:W-:-:S04]  /*1f90*/  IMAD.WIDE.U32 R68, R66, R74, R4 ;  /* 0x0000004a42447225 */ /* 0x000fc800078e0004 */
[----:B------:R-:W-:-:S04]  /*1fa0*/  IMAD R5, R66, R75, R6 ;  /* 0x0000004b42057224 */ /* 0x000fc800078e0206 */
[----:B------:R-:W-:Y:S01]  /*1fb0*/  IMAD.IADD R7, R69, 0x1, R5 ;  /* 0x0000000145077824 */ /* 0x000fe200078e0205 */
[----:B------:R-:W-:Y:S06]  /*1fc0*/  @!P0 BRA `(.L_x_33) ;  /* 0x0000001400e48947 */ /* 0x000fec0003800000 */
[----:B------:R-:W1:Y:S01]  /*1fd0*/  LDC.64 R72, c[0x0][0x5b8] ;  /* 0x00016e00ff487b82 */ /* 0x000e620000000a00 */
[----:B------:R-:W-:-:S07]  /*1fe0*/  ULDC.64 UR4, c[0x0][0x5c0] ;  /* 0x0001700000047ab9 */ /* 0x000fce0000000a00 */
[----:B------:R-:W2:Y:S08]  /*1ff0*/  LDC.64 R76, c[0x0][0x5b0] ;  /* 0x00016c00ff4c7b82 */ /* 0x000eb00000000a00 */
[----:B------:R-:W0:Y:S01]  /*2000*/  LDC.64 R78, c[0x0][0x5a8] ;  /* 0x00016a00ff4e7b82 */ /* 0x000e220000000a00 */
[-C--:B-1----:R-:W-:Y:S02]  /*2010*/  IMAD R6, R11, R72.reuse, RZ ;  /* 0x000000480b067224 */ /* 0x082fe400078e02ff */
[----:B------:R-:W-:-:S04]  /*2020*/  IMAD.WIDE.U32 R4, R2, R72, R8 ;  /* 0x0000004802047225 */ /* 0x000fc800078e0008 */
[----:B------:R-:W-:Y:S01]  /*2030*/  IMAD R69, R2, R73, R6 ;  /* 0x0000004902457224 */ /* 0x000fe200078e0206 */
[----:B------:R-:W-:Y:S01]  /*2040*/  IADD3 R10, P0, R14, R4, RZ ;  /* 0x000000040e0a7210 */ /* 0x000fe20007f1e0ff */
[----:B--2---:R-:W-:-:S03]  /*2050*/  IMAD R4, R67, R76, RZ ;  /* 0x0000004c43047224 */ /* 0x004fc600078e02ff */
[----:B------:R-:W-:Y:S01]  /*2060*/  IADD3.X R11, R15, R5, R69, P0, !PT ;  /* 0x000000050f0b7210 */ /* 0x000fe200007fe445 */
[C---:B------:R-:W-:Y:S02]  /*2070*/  IMAD R73, R66.reuse, R77, R4 ;  /* 0x0000004d42497224 */ /* 0x040fe400078e0204 */
[----:B------:R-:W-:-:S04]  /*2080*/  IMAD.WIDE.U32 R4, R66, R76, R10 ;  /* 0x0000004c42047225 */ /* 0x000fc800078e000a */
[----:B------:R-:W-:Y:S01]  /*2090*/  IMAD.IADD R5, R5, 0x1, R73 ;  /* 0x0000000105057824 */ /* 0x000fe200078e0249 */
[----:B0-----:R-:W-:-:S04]  /*20a0*/  LEA R12, P0, R4, R78, 0x1 ;  /* 0x0000004e040c7211 */ /* 0x001fc800078008ff */
[----:B------:R-:W-:-:S05]  /*20b0*/  LEA.HI.X R13, R4, R79, R5, 0x1, P0 ;  /* 0x0000004f040d7211 */ /* 0x000fca00000f0c05 */
[----:B------:R-:W2:Y:S01]  /*20c0*/  @P1 LDG.E.LTC128B.U16 R19, desc[UR36][R12.64] ;  /* 0x000000240c131981 */ /* 0x000ea2000c1e1520 */
[----:B------:R-:W-:Y:S01]  /*20d0*/  IMAD.WIDE.U32 R4, R66, R76, R14 ;  /* 0x0000004c42047225 */ /* 0x000fe200078e000e */
[----:B------:R-:W-:Y:S02]  /*20e0*/  BSSY B1, `(.L_x_34) ;  /* 0x0000015000017945 */ /* 0x000fe40003800000 */
[----:B------:R-:W-:-:S04]  /*20f0*/  IADD3 R20, P0, R8, R4, RZ ;  /* 0x0000000408147210 */ /* 0x000fc80007f1e0ff */
[----:B------:R-:W-:Y:S02]  /*2100*/  IADD3.X R21, R9, R73, R5, P0, !PT ;  /* 0x0000004909157210 */ /* 0x000fe400007fe405 */
[----:B------:R-:W-:Y:S01]  /*2110*/  LEA R6, P0, R68, UR4, 0x1 ;  /* 0x0000000444067c11 */ /* 0x000fe2000f8008ff */
[----:B------:R-:W-:-:S03]  /*2120*/  IMAD.WIDE.U32 R20, R2, R72, R20 ;  /* 0x0000004802147225 */ /* 0x000fc600078e0014 */
[----:B------:R-:W-:Y:S02]  /*2130*/  LEA.HI.X R7, R68, UR5, R7, 0x1, P0 ;  /* 0x0000000544077c11 */ /* 0x000fe400080f0c07 */
[----:B------:R-:W-:-:S04]  /*2140*/  ISETP.GT.AND P0, PT, R3, 0x1, PT ;  /* 0x000000010300780c */ /* 0x000fc80003f04270 */
[----:B------:R-:W-:Y:S01]  /*2150*/  ISETP.GT.AND P3, PT, R0, RZ, P0 ;  /* 0x000000ff0000720c */ /* 0x000fe20000764270 */
[----:B--2---:R-:W-:-:S05]  /*2160*/  HADD2.F32 R4, -RZ, R19.H0_H0 ;  /* 0x20000013ff047230 */ /* 0x004fca0000004100 */
[----:B------:R-:W-:Y:S01]  /*2170*/  FMUL R5, R4, R57 ;  /* 0x0000003904057220 */ /* 0x000fe20000400000 */
[----:B------:R-:W-:-:S03]  /*2180*/  LEA R4, P4, R20, R78, 0x1 ;  /* 0x0000004e14047211 */ /* 0x000fc600078808ff */
[----:B------:R-:W-:-:S05]  /*2190*/  FFMA R5, R24, R56, R5 ;  /* 0x0000003818057223 */ /* 0x000fca0000000005 */
[----:B------:R-:W-:Y:S01]  /*21a0*/  F2FP.F16.F32.PACK_AB R12, RZ, R5 ;  /* 0x00000005ff0c723e */ /* 0x000fe200000000ff */
[----:B------:R-:W-:-:S03]  /*21b0*/  IMAD.IADD R5, R69, 0x1, R21 ;  /* 0x0000000145057824 */ /* 0x000fc600078e0215 */
[----:B------:R-:W-:Y:S01]  /*21c0*/  PRMT R13, R12, 0x7610, R13 ;  /* 0x000076100c0d7816 */ /* 0x000fe2000000000d */
[----:B------:R-:W-:Y:S01]  /*21d0*/  IMAD.SHL.U32 R12, R76, 0x8, RZ ;  /* 0x000000084c0c7824 */ /* 0x000fe200078e00ff */
[----:B------:R-:W-:-:S03]  /*21e0*/  LEA.HI.X R5, R20, R79, R5, 0x1, P4 ;  /* 0x0000004f14057211 */ /* 0x000fc600020f0c05 */
[----:B------:R0:W-:Y:S02]  /*21f0*/  @P1 STG.E.U16 desc[UR36][R6.64], R13 ;  /* 0x0000000d06001986 */ /* 0x0001e4000c101524 */
[----:B0-----:R-:W-:Y:S01]  /*2200*/  SHF.L.U64.HI R13, R76, 0x3, R77 ;  /* 0x000000034c0d7819 */ /* 0x001fe2000001024d */
[----:B------:R-:W-:Y:S06]  /*2210*/  @!P3 BRA `(.L_x_35) ;  /* 0x000000000004b947 */ /* 0x000fec0003800000 */
[----:B------:R0:W5:Y:S02]  /*2220*/  LDG.E.LTC128B.U16 R19, desc[UR36][R4.64+0x2] ;  /* 0x0000022404137981 */ /* 0x000164000c1e1520 */
.L_x_35:
[----:B------:R-:W-:Y:S05]  /*2230*/  BSYNC B1 ;  /* 0x0000000000017941 */ /* 0x000fea0003800000 */
.L_x_34:
[----:B-----5:R-:W-:Y:S01]  /*2240*/  HADD2.F32 R20, -RZ, R19.H0_H0 ;  /* 0x20000013ff147230 */ /* 0x020fe20000004100 */
[----:B------:R-:W-:Y:S01]  /*2250*/  ISETP.GT.AND P2, PT, R0, 0x8, P2 ;  /* 0x000000080000780c */ /* 0x000fe20001744270 */
[----:B------:R-:W-:-:S04]  /*2260*/  IMAD.WIDE.U32 R66, R66, R76, R12 ;  /* 0x0000004c42427225 */ /* 0x000fc800078e000c */
[----:B------:R-:W-:Y:S01]  /*2270*/  FMUL R20, R20, R57 ;  /* 0x0000003914147220 */ /* 0x000fe20000400000 */
[----:B------:R-:W-:Y:S01]  /*2280*/  IMAD.IADD R73, R73, 0x1, R67 ;  /* 0x0000000149497824 */ /* 0x000fe200078e0243 */
[----:B------:R-:W-:Y:S02]  /*2290*/  IADD3 R10, P1, R10, R66, RZ ;  /* 0x000000420a0a7210 */ /* 0x000fe40007f3e0ff */
[----:B------:R-:W-:-:S03]  /*22a0*/  FFMA R20, R25, R56, R20 ;  /* 0x0000003819147223 */ /* 0x000fc60000000014 */
[----:B------:R-:W-:Y:S01]  /*22b0*/  IMAD.X R11, R73, 0x1, R11, P1 ;  /* 0x00000001490b7824 */ /* 0x000fe200008e060b */
[C---:B------:R-:W-:Y:S02]  /*22c0*/  LEA R12, P1, R10.reuse, R78, 0x1 ;  /* 0x0000004e0a0c7211 */ /* 0x040fe400078208ff */
[----:B------:R-:W-:Y:S02]  /*22d0*/  F2FP.F16.F32.PACK_AB R20, RZ, R20 ;  /* 0x00000014ff14723e */ /* 0x000fe400000000ff */
[----:B------:R-:W-:-:S03]  /*22e0*/  LEA.HI.X R13, R10, R79, R11, 0x1, P1 ;  /* 0x0000004f0a0d7211 */ /* 0x000fc600008f0c0b */
[----:B------:R1:W-:Y:S04]  /*22f0*/  @P3 STG.E.U16 desc[UR36][R6.64+0x2], R20 ;  /* 0x0000021406003986 */ /* 0x0003e8000c101524 */
[----:B------:R-:W2:Y:S01]  /*2300*/  @P2 LDG.E.LTC128B.U16 R19, desc[UR36][R12.64] ;  /* 0x000000240c132981 */ /* 0x000ea2000c1e1520 */
[----:B------:R-:W-:Y:S01]  /*2310*/  IADD3 R14, P1, P3, R8, R66, R14 ;  /* 0x00000042080e7210 */ /* 0x000fe20007b3e00e */
[----:B------:R-:W-:Y:S01]  /*2320*/  BSSY B1, `(.L_x_36) ;  /* 0x0000011000017945 */ /* 0x000fe20003800000 */
[C---:B------:R-:W-:Y:S02]  /*2330*/  SHF.L.U64.HI R11, R74.reuse, 0x4, R75 ;  /* 0x000000044a0b7819 */ /* 0x040fe4000001024b */
[----:B------:R-:W-:Y:S02]  /*2340*/  IADD3.X R15, R9, R73, R15, P1, P3 ;  /* 0x00000049090f7210 */ /* 0x000fe40000fe640f */
[----:B------:R-:W-:-:S02]  /*2350*/  LEA R10, P1, R74, R6, 0x4 ;  /* 0x000000064a0a7211 */ /* 0x000fc400078220ff */
[----:B------:R-:W-:Y:S01]  /*2360*/  ISETP.GT.AND P0, PT, R0, 0x8, P0 ;  /* 0x000000080000780c */ /* 0x000fe20000704270 */
[----:B------:R-:W-:-:S04]  /*2370*/  IMAD.WIDE.U32 R14, R2, R72, R14 ;  /* 0x00000048020e7225 */ /* 0x000fc800078e000e */
[----:B------:R-:W-:Y:S02]  /*2380*/  IMAD.X R11, R11, 0x1, R7, P1 ;  /* 0x000000010b0b7824 */ /* 0x000fe400008e0607 */
[----:B------:R-:W-:Y:S02]  /*2390*/  IMAD.IADD R2, R69, 0x1, R15 ;  /* 0x0000000145027824 */ /* 0x000fe400078e020f */
[----:B--2---:R-:W-:-:S05]  /*23a0*/  HADD2.F32 R8, -RZ, R19.H0_H0 ;  /* 0x20000013ff087230 */ /* 0x004fca0000004100 */
[----:B------:R-:W-:Y:S01]  /*23b0*/  FMUL R9, R8, R57 ;  /* 0x0000003908097220 */ /* 0x000fe20000400000 */
[----:B------:R-:W-:-:S03]  /*23c0*/  LEA R8, P3, R14, R78, 0x1 ;  /* 0x0000004e0e087211 */ /* 0x000fc600078608ff */
[----:B------:R-:W-:-:S05]  /*23d0*/  FFMA R9, R26, R56, R9 ;  /* 0x000000381a097223 */ /* 0x000fca0000000009 */
[----:B------:R-:W-:Y:S02]  /*23e0*/  F2FP.F16.F32.PACK_AB R12, RZ, R9 ;  /* 0x00000009ff0c723e */ /* 0x000fe400000000ff */
[----:B------:R-:W-:-:S03]  /*23f0*/  LEA.HI.X R9, R14, R79, R2, 0x1, P3 ;  /* 0x0000004f0e097211 */ /* 0x000fc600018f0c02 */
[----:B------:R1:W-:Y:S01]  /*2400*/  @P2 STG.E.U16 desc[UR36][R10.64], R12 ;  /* 0x0000000c0a002986 */ /* 0x0003e2000c101524 */
[----:B------:R-:W-:Y:S05]  /*2410*/  @!P0 BRA `(.L_x_37) ;  /* 0x0000000000048947 */ /* 0x000fea0003800000 */
[----:B------:R2:W5:Y:S02]  /*2420*/  LDG.E.LTC128B.U16 R19, desc[UR36][R8.64+0x2] ;  /* 0x0000022408137981 */ /* 0x000564000c1e1520 */
.L_x_37:
[----:B------:R-:W-:Y:S05]  /*2430*/  BSYNC B1 ;  /* 0x0000000000017941 */ /* 0x000fea0003800000 */
.L_x_36:
[----:B-----5:R-:W-:Y:S01]  /*2440*/  HADD2.F32 R2, -RZ, R19.H0_H0 ;  /* 0x20000013ff027230 */ /* 0x020fe20000004100 */
[----:B------:R-:W-:Y:S01]  /*2450*/  ISETP.GT.AND P1, PT, R3, 0x8, PT ;  /* 0x000000080300780c */ /* 0x000fe20003f24270 */
[----:B------:R-:W-:Y:S03]  /*2460*/  BSSY B1, `(.L_x_38) ;  /* 0x0000008000017945 */ /* 0x000fe60003800000 */
[----:B------:R-:W-:Y:S01]  /*2470*/  FMUL R2, R2, R57 ;  /* 0x0000003902027220 */ /* 0x000fe20000400000 */
[----:B------:R-:W-:-:S03]  /*2480*/  ISETP.GT.AND P2, PT, R0, RZ, P1 ;  /* 0x000000ff0000720c */ /* 0x000fc60000f44270 */
[----:B------:R-:W-:-:S05]  /*2490*/  FFMA R2, R27, R56, R2 ;  /* 0x000000381b027223 */ /* 0x000fca0000000002 */
[----:B------:R-:W-:-:S05]  /*24a0*/  F2FP.F16.F32.PACK_AB R2, RZ, R2 ;  /* 0x00000002ff02723e */ /* 0x000fca00000000ff */
[----:B------:R3:W-:Y:S01]  /*24b0*/  @P0 STG.E.U16 desc[UR36][R10.64+0x2], R2 ;  /* 0x000002020a000986 */ /* 0x0007e2000c101524 */
[----:B------:R-:W-:Y:S05]  /*24c0*/  @!P2 BRA `(.L_x_39) ;  /* 0x000000000004a947 */ /* 0x000fea0003800000 */
[----:B------:R4:W5:Y:S02]  /*24d0*/  LDG.E.LTC128B.U16 R19, desc[UR36][R4.64+0x10] ;  /* 0x0000102404137981 */ /* 0x000964000c1e1520 */
.L_x_39:
[----:B------:R-:W-:Y:S05]  /*24e0*/  BSYNC B1 ;  /* 0x0000000000017941 */ /* 0x000fea0003800000 */
.L_x_38:
[----:B---3-5:R-:W-:Y:S01]  /*24f0*/  HADD2.F32 R2, -RZ, R19.H0_H0 ;  /* 0x20000013ff027230 */ /* 0x028fe20000004100 */
        /* <DEDUP_REMOVED lines=9> */
.L_x_41:
[----:B------:R-:W-:Y:S05]  /*2590*/  BSYNC B1 ;  /* 0x0000000000017941 */ /* 0x000fea0003800000 */
.L_x_40:
[----:B-----5:R-:W-:Y:S01]  /*25a0*/  HADD2.F32 R2, -RZ, R19.H0_H0 ;  /* 0x20000013ff027230 */ /* 0x020fe20000004100 */
[----:B------:R-:W-:Y:S01]  /*25b0*/  ISETP.GT.AND P1, PT, R0, 0x8, P1 ;  /* 0x000000080000780c */ /* 0x000fe20000f24270 */
[----:B------:R-:W-:Y:S03]  /*25c0*/  BSSY B1, `(.L_x_42) ;  /* 0x0000007000017945 */ /* 0x000fe60003800000 */
[----:B------:R-:W-:-:S04]  /*25d0*/  FMUL R2, R2, R57 ;  /* 0x0000003902027220 */ /* 0x000fc80000400000 */
[----:B------:R-:W-:-:S05]  /*25e0*/  FFMA R2, R29, R56, R2 ;  /* 0x000000381d027223 */ /* 0x000fca0000000002 */
[----:B------:R-:W-:-:S05]  /*25f0*/  F2FP.F16.F32.PACK_AB R2, RZ, R2 ;  /* 0x00000002ff02723e */ /* 0x000fca00000000ff */
[----:B------:R0:W-:Y:S01]  /*2600*/  @P3 STG.E.U16 desc[UR36][R6.64+0x12], R2 ;  /* 0x0000120206003986 */ /* 0x0001e2000c101524 */
[----:B------:R-:W-:Y:S05]  /*2610*/  @!P1 BRA `(.L_x_43) ;  /* 0x0000000000049947 */ /* 0x000fea0003800000 */
[----:B------:R0:W5:Y:S02]  /*2620*/  LDG.E.LTC128B.U16 R19, desc[UR36][R8.64+0x10] ;  /* 0x0000102408137981 */ /* 0x000164000c1e1520 */
.L_x_43:
[----:B------:R-:W-:Y:S05]  /*2630*/  BSYNC B1 ;  /* 0x0000000000017941 */ /* 0x000fea0003800000 */
.L_x_42:
[----:B0----5:R-:W-:Y:S01]  /*2640*/  HADD2.F32 R2, -RZ, R19.H0_H0 ;  /* 0x20000013ff027230 */ /* 0x021fe20000004100 */
[----:B------:R-:W-:Y:S01]  /*2650*/  ISETP.GT.AND P0, PT, R0, 0x8, P0 ;  /* 0x000000080000780c */ /* 0x000fe20000704270 */
[----:B------:R-:W-:Y:S03]  /*2660*/  BSSY B1, `(.L_x_44) ;  /* 0x0000007000017945 */ /* 0x000fe60003800000 */
[----:B---3--:R-:W-:-:S04]  /*2670*/  FMUL R13, R2, R57 ;  /* 0x00000039020d7220 */ /* 0x008fc80000400000 */
[----:B------:R-:W-:-:S05]  /*2680*/  FFMA R13, R30, R56, R13 ;  /* 0x000000381e0d7223 */ /* 0x000fca000000000d */
[----:B------:R-:W-:-:S05]  /*2690*/  F2FP.F16.F32.PACK_AB R13, RZ, R13 ;  /* 0x0000000dff0d723e */ /* 0x000fca00000000ff */
[----:B------:R0:W-:Y:S01]  /*26a0*/  @P1 STG.E.U16 desc[UR36][R10.64+0x10], R13 ;  /* 0x0000100d0a001986 */ /* 0x0001e2000c101524 */
[----:B------:R-:W-:Y:S05]  /*26b0*/  @!P0 BRA `(.L_x_45) ;  /* 0x0000000000048947 */ /* 0x000fea0003800000 */
[----:B------:R3:W5:Y:S02]  /*26c0*/  LDG.E.LTC128B.U16 R19, desc[UR36][R8.64+0x12] ;  /* 0x0000122408137981 */ /* 0x000764000c1e1520 */
.L_x_45:
[----:B------:R-:W-:Y:S05]  /*26d0*/  BSYNC B1 ;  /* 0x0000000000017941 */ /* 0x000fea0003800000 */
.L_x_44:
        /* <DEDUP_REMOVED lines=10> */
.L_x_47:
[----:B------:R-:W-:Y:S05]  /*2780*/  BSYNC B1 ;  /* 0x0000000000017941 */ /* 0x000fea0003800000 */
.L_x_46:
[----:B0----5:R-:W-:Y:S01]  /*2790*/  HADD2.F32 R2, -RZ, R19.H0_H0 ;  /* 0x20000013ff027230 */ /* 0x021fe20000004100 */
        /* <DEDUP_REMOVED lines=9> */
.L_x_49:
[----:B------:R-:W-:Y:S05]  /*2830*/  BSYNC B1 ;  /* 0x0000000000017941 */ /* 0x000fea0003800000 */
.L_x_48:
        /* <DEDUP_REMOVED lines=9> */
.L_x_51:
[----:B------:R-:W-:Y:S05]  /*28d0*/  BSYNC B1 ;  /* 0x0000000000017941 */ /* 0x000fea0003800000 */
.L_x_50:
[----:B0----5:R-:W-:Y:S01]  /*28e0*/  HADD2.F32 R2, -RZ, R19.H0_H0 ;  /* 0x20000013ff027230 */ /* 0x021fe20000004100 */
        /* <DEDUP_REMOVED lines=8> */
.L_x_53:
[----:B------:R-:W-:Y:S05]  /*2970*/  BSYNC B1 ;  /* 0x0000000000017941 */ /* 0x000fea0003800000 */
.L_x_52:
        /* <DEDUP_REMOVED lines=10> */
.L_x_55:
[----:B------:R-:W-:Y:S05]  /*2a20*/  BSYNC B1 ;  /* 0x0000000000017941 */ /* 0x000fea0003800000 */
.L_x_54:
        /* <DEDUP_REMOVED lines=10> */
.L_x_57:
[----:B------:R-:W-:Y:S05]  /*2ad0*/  BSYNC B1 ;  /* 0x0000000000017941 */ /* 0x000fea0003800000 */
.L_x_56:
        /* <DEDUP_REMOVED lines=9> */
.L_x_59:
[----:B------:R-:W-:Y:S05]  /*2b70*/  BSYNC B1 ;  /* 0x0000000000017941 */ /* 0x000fea0003800000 */
.L_x_58:
        /* <DEDUP_REMOVED lines=9> */
.L_x_61:
[----:B------:R-:W-:Y:S05]  /*2c10*/  BSYNC B1 ;  /* 0x0000000000017941 */ /* 0x000fea0003800000 */
.L_x_60:
        /* <DEDUP_REMOVED lines=10> */
.L_x_63:
[----:B------:R-:W-:Y:S05]  /*2cc0*/  BSYNC B1 ;  /* 0x0000000000017941 */ /* 0x000fea0003800000 */
.L_x_62:
        /* <DEDUP_REMOVED lines=10> */
.L_x_65:
[----:B------:R-:W-:Y:S05]  /*2d70*/  BSYNC B1 ;  /* 0x0000000000017941 */ /* 0x000fea0003800000 */
.L_x_64:
        /* <DEDUP_REMOVED lines=9> */
.L_x_67:
[----:B------:R-:W-:Y:S05]  /*2e10*/  BSYNC B1 ;  /* 0x0000000000017941 */ /* 0x000fea0003800000 */
.L_x_66:
        /* <DEDUP_REMOVED lines=9> */
.L_x_69:
[----:B------:R-:W-:Y:S05]  /*2eb0*/  BSYNC B1 ;  /* 0x0000000000017941 */ /* 0x000fea0003800000 */
.L_x_68:
        /* <DEDUP_REMOVED lines=10> */
.L_x_71:
[----:B------:R-:W-:Y:S05]  /*2f60*/  BSYNC B1 ;  /* 0x0000000000017941 */ /* 0x000fea0003800000 */
.L_x_70:
        /* <DEDUP_REMOVED lines=10> */
.L_x_73:
[----:B------:R-:W-:Y:S05]  /*3010*/  BSYNC B1 ;  /* 0x0000000000017941 */ /* 0x000fea0003800000 */
.L_x_72:
        /* <DEDUP_REMOVED lines=9> */
.L_x_75:
[----:B------:R-:W-:Y:S05]  /*30b0*/  BSYNC B1 ;  /* 0x0000000000017941 */ /* 0x000fea0003800000 */
.L_x_74:
        /* <DEDUP_REMOVED lines=9> */
.L_x_77:
[----:B------:R-:W-:Y:S05]  /*3150*/  BSYNC B1 ;  /* 0x0000000000017941 */ /* 0x000fea0003800000 */
.L_x_76:
        /* <DEDUP_REMOVED lines=10> */
.L_x_79:
[----:B------:R-:W-:Y:S05]  /*3200*/  BSYNC B1 ;  /* 0x0000000000017941 */ /* 0x000fea0003800000 */
.L_x_78:
        /* <DEDUP_REMOVED lines=10> */
.L_x_81:
[----:B------:R-:W-:Y:S05]  /*32b0*/  BSYNC B1 ;  /* 0x0000000000017941 */ /* 0x000fea0003800000 */
.L_x_80:
        /* <DEDUP_REMOVED lines=9> */
.L_x_83:
[----:B------:R-:W-:Y:S05]  /*3350*/  BSYNC B1 ;  /* 0x0000000000017941 */ /* 0x000fea0003800000 */
.L_x_82:
        /* <DEDUP_REMOVED lines=9> */
.L_x_85:
[----:B------:R-:W-:Y:S05]  /*33f0*/  BSYNC B1 ;  /* 0x0000000000017941 */ /* 0x000fea0003800000 */
.L_x_84:
        /* <DEDUP_REMOVED lines=10> */
.L_x_87:
[----:B------:R-:W-:Y:S05]  /*34a0*/  BSYNC B1 ;  /* 0x0000000000017941 */ /* 0x000fea0003800000 */
.L_x_86:
[----:B0----5:R-:W-:Y:S01]  /*34b0*/  HADD2.F32 R2, -RZ, R19.H0_H0 ;  /* 0x20000013ff027230 */ /* 0x021fe20000004100 */
[----:B------:R-:W-:Y:S01]  /*34c0*/  ISETP.GT.AND P0, PT, R3, 0x39, PT ;  /* 0x000000390300780c */ /* 0x000fe20003f04270 */
[----:B------:R-:W-:Y:S01]  /*34d0*/  @P2 IMAD.MOV.U32 R3, RZ, RZ, R7 ;  /* 0x000000ffff032224 */ /* 0x000fe200078e0007 */
[----:B------:R-:W-:Y:S02]  /*34e0*/  BSSY B1, `(.L_x_88) ;  /* 0x0000009000017945 */ /* 0x000fe40003800000 */
[----:B------:R-:W-:Y:S01]  /*34f0*/  FMUL R13, R2, R57 ;  /* 0x00000039020d7220 */ /* 0x000fe20000400000 */
[----:B------:R-:W-:Y:S01]  /*3500*/  @P2 IMAD.MOV.U32 R2, RZ, RZ, R6 ;  /* 0x000000ffff022224 */ /* 0x000fe200078e0006 */
[----:B------:R-:W-:Y:S02]  /*3510*/  ISETP.GT.AND P3, PT, R0, RZ, P0 ;  /* 0x000000ff0000720c */ /* 0x000fe40000764270 */
[----:B------:R-:W-:-:S05]  /*3520*/  FFMA R13, R52, R56, R13 ;  /* 0x00000038340d7223 */ /* 0x000fca000000000d */
[----:B------:R-:W-:-:S05]  /*3530*/  F2FP.F16.F32.PACK_AB R13, RZ, R13 ;  /* 0x0000000dff0d723e */ /* 0x000fca00000000ff */
[----:B------:R0:W-:Y:S01]  /*3540*/  @P2 STG.E.U16 desc[UR36][R2.64+0x70], R13 ;  /* 0x0000700d02002986 */ /* 0x0001e2000c101524 */
[----:B------:R-:W-:Y:S05]  /*3550*/  @!P3 BRA `(.L_x_89) ;  /* 0x000000000004b947 */ /* 0x000fea0003800000 */
[----:B------:R0:W5:Y:S02]  /*3560*/  LDG.E.LTC128B.U16 R19, desc[UR36][R4.64+0x72] ;  /* 0x0000722404137981 */ /* 0x000164000c1e1520 */
.L_x_89:
[----:B------:R-:W-:Y:S05]  /*3570*/  BSYNC B1 ;  /* 0x0000000000017941 */ /* 0x000fea0003800000 */
.L_x_88:
        /* <DEDUP_REMOVED lines=9> */
.L_x_91:
[----:B------:R-:W-:Y:S05]  /*3610*/  BSYNC B1 ;  /* 0x0000000000017941 */ /* 0x000fea0003800000 */
.L_x_90:
[----:B0----5:R-:W-:Y:S01]  /*3620*/  HADD2.F32 R2, -RZ, R19.H0_H0 ;  /* 0x20000013ff027230 */ /* 0x021fe20000004100 */
[----:B------:R-:W-:Y:S01]  /*3630*/  ISETP.GT.AND P0, PT, R0, 0x8, P0 ;  /* 0x000000080000780c */ /* 0x000fe20000704270 */
[----:B------:R-:W-:Y:S03]  /*3640*/  BSSY B1, `(.L_x_92) ;  /* 0x000000a000017945 */ /* 0x000fe60003800000 */
[----:B------:R-:W-:Y:S01]  /*3650*/  FMUL R3, R2, R57 ;  /* 0x0000003902037220 */ /* 0x000fe20000400000 */
[----:B------:R-:W-:-:S03]  /*3660*/  @P1 IMAD.MOV.U32 R2, RZ, RZ, R10 ;  /* 0x000000ffff021224 */ /* 0x000fc600078e000a */
[----:B------:R-:W-:-:S05]  /*3670*/  FFMA R3, R54, R56, R3 ;  /* 0x0000003836037223 */ /* 0x000fca0000000003 */
[----:B------:R-:W-:-:S04]  /*3680*/  F2FP.F16.F32.PACK_AB R3, RZ, R3 ;  /* 0x00000003ff03723e */ /* 0x000fc800000000ff */
[----:B----4-:R-:W-:Y:S01]  /*3690*/  PRMT R4, R3, 0x7610, R4 ;  /* 0x0000761003047816 */ /* 0x010fe20000000004 */
[----:B------:R-:W-:-:S05]  /*36a0*/  @P1 IMAD.MOV.U32 R3, RZ, RZ, R11 ;  /* 0x000000ffff031224 */ /* 0x000fca00078e000b */
[----:B------:R0:W-:Y:S01]  /*36b0*/  @P1 STG.E.U16 desc[UR36][R2.64+0x70], R4 ;  /* 0x0000700402001986 */ /* 0x0001e2000c101524 */
[----:B------:R-:W-:Y:S05]  /*36c0*/  @!P0 BRA `(.L_x_93) ;  /* 0x0000000000048947 */ /* 0x000fea0003800000 */
[----:B------:R4:W5:Y:S02]  /*36d0*/  LDG.E.LTC128B.U16 R19, desc[UR36][R8.64+0x72] ;  /* 0x0000722408137981 */ /* 0x000964000c1e1520 */
.L_x_93:
[----:B------:R-:W-:Y:S05]  /*36e0*/  BSYNC B1 ;  /* 0x0000000000017941 */ /* 0x000fea0003800000 */
.L_x_92:
[----:B------:R-:W-:Y:S05]  /*36f0*/  @!P0 BRA `(.L_x_94) ;  /* 0x0000000800a88947 */ /* 0x000fea0003800000 */
[----:B-----5:R-:W-:-:S05]  /*3700*/  HADD2.F32 R0, -RZ, R19.H0_H0 ;  /* 0x20000013ff007230 */ /* 0x020fca0000004100 */
[----:B------:R-:W-:-:S04]  /*3710*/  FMUL R0, R0, R57 ;  /* 0x0000003900007220 */ /* 0x000fc80000400000 */
[----:B------:R-:W-:-:S05]  /*3720*/  FFMA R0, R55, R56, R0 ;  /* 0x0000003837007223 */ /* 0x000fca0000000000 */
[----:B------:R-:W-:-:S05]  /*3730*/  F2FP.F16.F32.PACK_AB R0, RZ, R0 ;  /* 0x00000000ff00723e */ /* 0x000fca00000000ff */
[----:B------:R0:W-:Y:S01]  /*3740*/  STG.E.U16 desc[UR36][R10.64+0x72], R0 ;  /* 0x000072000a007986 */ /* 0x0001e2000c101524 */
[----:B------:R-:W-:Y:S05]  /*3750*/  BRA `(.L_x_94) ;  /* 0x0000000800907947 */ /* 0x000fea0003800000 */
.L_x_33:
[----:B------:R-:W-:Y:S01]  /*3760*/  ISETP.GT.AND P0, PT, R3, 0x1, PT ;  /* 0x000000010300780c */ /* 0x000fe20003f04270 */
[----:B------:R-:W-:Y:S01]  /*3770*/  ULDC.64 UR4, c[0x0][0x5c0] ;  /* 0x0001700000047ab9 */ /* 0x000fe20000000a00 */
[-C--:B------:R-:W-:Y:S01]  /*3780*/  FMUL R24, R24, R56.reuse ;  /* 0x0000003818187220 */ /* 0x080fe20000400000 */
[-C--:B------:R-:W-:Y:S01]  /*3790*/  FMUL R25, R25, R56.reuse ;  /* 0x0000003819197220 */ /* 0x080fe20000400000 */
[----:B------:R-:W-:Y:S01]  /*37a0*/  ISETP.GT.AND P3, PT, R0, RZ, P0 ;  /* 0x000000ff0000720c */ /* 0x000fe20000764270 */
[-C--:B------:R-:W-:Y:S01]  /*37b0*/  FMUL R26, R26, R56.reuse ;  /* 0x000000381a1a7220 */ /* 0x080fe20000400000 */
[----:B------:R-:W-:Y:S01]  /*37c0*/  LEA R4, P4, R68, UR4, 0x1 ;  /* 0x0000000444047c11 */ /* 0x000fe2000f8808ff */
[----:B------:R-:W-:Y:S01]  /*37d0*/  FMUL R27, R27, R56 ;  /* 0x000000381b1b7220 */ /* 0x000fe20000400000 */
[----:B------:R-:W-:Y:S01]  /*37e0*/  F2FP.F16.F32.PACK_AB R24, RZ, R24 ;  /* 0x00000018ff18723e */ /* 0x000fe200000000ff */
[-C--:B------:R-:W-:Y:S01]  /*37f0*/  FMUL R28, R28, R56.reuse ;  /* 0x000000381c1c7220 */ /* 0x080fe20000400000 */
[----:B------:R-:W-:Y:S01]  /*3800*/  LEA.HI.X R5, R68, UR5, R7, 0x1, P4 ;  /* 0x0000000544057c11 */ /* 0x000fe2000a0f0c07 */
[-C--:B------:R-:W-:Y:S01]  /*3810*/  FMUL R29, R29, R56.reuse ;  /* 0x000000381d1d7220 */ /* 0x080fe20000400000 */
[----:B------:R-:W-:Y:S01]  /*3820*/  F2FP.F16.F32.PACK_AB R25, RZ, R25 ;  /* 0x00000019ff19723e */ /* 0x000fe200000000ff */
[-C--:B------:R-:W-:Y:S01]  /*3830*/  FMUL R30, R30, R56.reuse ;  /* 0x000000381e1e7220 */ /* 0x080fe20000400000 */
[----:B------:R-:W-:Y:S01]  /*3840*/  SHF.L.U64.HI R75, R74, 0x4, R75 ;  /* 0x000000044a4b7819 */ /* 0x000fe2000001024b */
[----:B------:R-:W-:Y:S01]  /*3850*/  @P1 STG.E.U16 desc[UR36][R4.64], R24 ;  /* 0x0000001804001986 */ /* 0x000fe2000c101524 */
[----:B------:R-:W-:Y:S01]  /*3860*/  ISETP.GT.AND P1, PT, R3, 0x8, PT ;  /* 0x000000080300780c */ /* 0x000fe20003f24270 */
[----:B------:R-:W-:Y:S01]  /*3870*/  FMUL R31, R31, R56 ;  /* 0x000000381f1f7220 */ /* 0x000fe20000400000 */
[----:B------:R-:W-:Y:S01]  /*3880*/  ISETP.GT.AND P4, PT, R0, 0x8, P0 ;  /* 0x000000080000780c */ /* 0x000fe20000784270 */
[----:B------:R-:W-:Y:S01]  /*3890*/  @P3 STG.E.U16 desc[UR36][R4.64+0x2], R25 ;  /* 0x0000021904003986 */ /* 0x000fe2000c101524 */
[----:B------:R-:W-:Y:S01]  /*38a0*/  LEA R6, P3, R74, R4, 0x4 ;  /* 0x000000044a067211 */ /* 0x000fe200078620ff */
[-C--:B------:R-:W-:Y:S01]  /*38b0*/  FMUL R32, R32, R56.reuse ;  /* 0x0000003820207220 */ /* 0x080fe20000400000 */
[C---:B------:R-:W-:Y:S01]  /*38c0*/  ISETP.GT.AND P2, PT, R0.reuse, 0x8, P2 ;  /* 0x000000080000780c */ /* 0x040fe20001744270 */
[-C--:B------:R-:W-:Y:S01]  /*38d0*/  FMUL R33, R33, R56.reuse ;  /* 0x0000003821217220 */ /* 0x080fe20000400000 */
[----:B------:R-:W-:Y:S01]  /*38e0*/  ISETP.GT.AND P0, PT, R3, 0x9, PT ;  /* 0x000000090300780c */ /* 0x000fe20003f04270 */
[----:B------:R-:W-:Y:S01]  /*38f0*/  IMAD.X R7, R75, 0x1, R5, P3 ;  /* 0x000000014b077824 */ /* 0x000fe200018e0605 */
[----:B------:R-:W-:Y:S01]  /*3900*/  ISETP.GT.AND P5, PT, R0, RZ, P1 ;  /* 0x000000ff0000720c */ /* 0x000fe20000fa4270 */
[-C--:B------:R-:W-:Y:S01]  /*3910*/  FMUL R34, R34, R56.reuse ;  /* 0x0000003822227220 */ /* 0x080fe20000400000 */
[----:B------:R-:W-:Y:S01]  /*3920*/  ISETP.GT.AND P3, PT, R0, RZ, P0 ;  /* 0x000000ff0000720c */ /* 0x000fe20000764270 */
[----:B------:R-:W-:Y:S01]  /*3930*/  FMUL R35, R35, R56 ;  /* 0x0000003823237220 */ /* 0x000fe20000400000 */
[----:B------:R-:W-:Y:S01]  /*3940*/  F2FP.F16.F32.PACK_AB R26, RZ, R26 ;  /* 0x0000001aff1a723e */ /* 0x000fe200000000ff */
[-C--:B------:R-:W-:Y:S01]  /*3950*/  FMUL R36, R36, R56.reuse ;  /* 0x0000003824247220 */ /* 0x080fe20000400000 */
[----:B------:R-:W-:Y:S01]  /*3960*/  F2FP.F16.F32.PACK_AB R27, RZ, R27 ;  /* 0x0000001bff1b723e */ /* 0x000fe200000000ff */
[----:B------:R-:W-:Y:S01]  /*3970*/  FMUL R37, R37, R56 ;  /* 0x0000003825257220 */ /* 0x000fe20000400000 */
[----:B------:R-:W-:Y:S01]  /*3980*/  F2FP.F16.F32.PACK_AB R28, RZ, R28 ;  /* 0x0000001cff1c723e */ /* 0x000fe200000000ff */
[----:B------:R-:W-:Y:S01]  /*3990*/  @P2 STG.E.U16 desc[UR36][R6.64], R26 ;  /* 0x0000001a06002986 */ /* 0x000fe2000c101524 */
[----:B------:R-:W-:Y:S01]  /*39a0*/  F2FP.F16.F32.PACK_AB R29, RZ, R29 ;  /* 0x0000001dff1d723e */ /* 0x000fe200000000ff */
[-C--:B------:R-:W-:Y:S01]  /*39b0*/  FMUL R38, R38, R56.reuse ;  /* 0x0000003826267220 */ /* 0x080fe20000400000 */
[C---:B------:R-:W-:Y:S01]  /*39c0*/  ISETP.GT.AND P2, PT, R0.reuse, 0x8, P1 ;  /* 0x000000080000780c */ /* 0x040fe20000f44270 */
[----:B------:R-:W-:Y:S01]  /*39d0*/  @P4 STG.E.U16 desc[UR36][R6.64+0x2], R27 ;  /* 0x0000021b06004986 */ /* 0x000fe2000c101524 */
[----:B------:R-:W-:Y:S01]  /*39e0*/  ISETP.GT.AND P1, PT, R3, 0x10, PT ;  /* 0x000000100300780c */ /* 0x000fe20003f24270 */
[----:B------:R-:W-:Y:S01]  /*39f0*/  FMUL R39, R39, R56 ;  /* 0x0000003827277220 */ /* 0x000fe20000400000 */
[----:B------:R-:W-:Y:S01]  /*3a00*/  F2FP.F16.F32.PACK_AB R30, RZ, R30 ;  /* 0x0000001eff1e723e */ /* 0x000fe200000000ff */
[----:B------:R-:W-:Y:S01]  /*3a10*/  @P5 STG.E.U16 desc[UR36][R4.64+0x10], R28 ;  /* 0x0000101c04005986 */ /* 0x000fe2000c101524 */
[----:B------:R-:W-:Y:S01]  /*3a20*/  ISETP.GT.AND P4, PT, R0, RZ, P1 ;  /* 0x000000ff0000720c */ /* 0x000fe20000f84270 */
[-C--:B------:R-:W-:Y:S01]  /*3a30*/  FMUL R40, R40, R56.reuse ;  /* 0x0000003828287220 */ /* 0x080fe20000400000 */
[----:B------:R-:W-:Y:S01]  /*3a40*/  F2FP.F16.F32.PACK_AB R31, RZ, R31 ;  /* 0x0000001fff1f723e */ /* 0x000fe200000000ff */
[----:B------:R-:W-:Y:S01]  /*3a50*/  @P3 STG.E.U16 desc[UR36][R4.64+0x12], R29 ;  /* 0x0000121d04003986 */ /* 0x000fe2000c101524 */
[----:B------:R-:W-:Y:S01]  /*3a60*/  ISETP.GT.AND P3, PT, R0, 0x8, P0 ;  /* 0x000000080000780c */ /* 0x000fe20000764270 */
[----:B------:R-:W-:Y:S01]  /*3a70*/  FMUL R41, R41, R56 ;  /* 0x0000003829297220 */ /* 0x000fe20000400000 */
[----:B------:R-:W-:Y:S01]  /*3a80*/  ISETP.GT.AND P0, PT, R3, 0x11, PT ;  /* 0x000000110300780c */ /* 0x000fe20003f04270 */
[----:B------:R-:W-:Y:S01]  /*3a90*/  @P2 STG.E.U16 desc[UR36][R6.64+0x10], R30 ;  /* 0x0000101e06002986 */ /* 0x000fe2000c101524 */
[----:B------:R-:W-:Y:S01]  /*3aa0*/  F2FP.F16.F32.PACK_AB R32, RZ, R32 ;  /* 0x00000020ff20723e */ /* 0x000fe200000000ff */
[-C--:B------:R-:W-:Y:S01]  /*3ab0*/  FMUL R42, R42, R56.reuse ;  /* 0x000000382a2a7220 */ /* 0x080fe20000400000 */
[C---:B------:R-:W-:Y:S01]  /*3ac0*/  ISETP.GT.AND P5, PT, R0.reuse, RZ, P0 ;  /* 0x000000ff0000720c */ /* 0x040fe200007a4270 */
[-C--:B------:R-:W-:Y:S01]  /*3ad0*/  FMUL R43, R43, R56.reuse ;  /* 0x000000382b2b7220 */ /* 0x080fe20000400000 */
[----:B------:R-:W-:Y:S01]  /*3ae0*/  ISETP.GT.AND P2, PT, R0, 0x8, P1 ;  /* 0x000000080000780c */ /* 0x000fe20000f44270 */
[-C--:B------:R-:W-:Y:S01]  /*3af0*/  FMUL R44, R44, R56.reuse ;  /* 0x000000382c2c7220 */ /* 0x080fe20000400000 */
[----:B------:R-:W-:Y:S01]  /*3b00*/  ISETP.GT.AND P1, PT, R3, 0x18, PT ;  /* 0x000000180300780c */ /* 0x000fe20003f24270 */
[-C--:B------:R-:W-:Y:S01]  /*3b10*/  FMUL R45, R45, R56.reuse ;  /* 0x000000382d2d7220 */ /* 0x080fe20000400000 */
[----:B------:R-:W-:Y:S01]  /*3b20*/  F2FP.F16.F32.PACK_AB R33, RZ, R33 ;  /* 0x00000021ff21723e */ /* 0x000fe200000000ff */
[----:B------:R-:W-:Y:S01]  /*3b30*/  @P3 STG.E.U16 desc[UR36][R6.64+0x12], R31 ;  /* 0x0000121f06003986 */ /* 0x000fe2000c101524 */
[----:B------:R-:W-:Y:S01]  /*3b40*/  ISETP.GT.AND P3, PT, R0, 0x8, P0 ;  /* 0x000000080000780c */ /* 0x000fe20000764270 */
[-C--:B------:R-:W-:Y:S01]  /*3b50*/  FMUL R46, R46, R56.reuse ;  /* 0x000000382e2e7220 */ /* 0x080fe20000400000 */
[----:B------:R-:W-:Y:S01]  /*3b60*/  ISETP.GT.AND P0, PT, R3, 0x19, PT ;  /* 0x000000190300780c */ /* 0x000fe20003f04270 */
[----:B------:R-:W-:Y:S01]  /*3b70*/  @P4 STG.E.U16 desc[UR36][R4.64+0x20], R32 ;  /* 0x0000202004004986 */ /* 0x000fe2000c101524 */
[C---:B------:R-:W-:Y:S01]  /*3b80*/  ISETP.GT.AND P4, PT, R0.reuse, RZ, P1 ;  /* 0x000000ff0000720c */ /* 0x040fe20000f84270 */
[----:B------:R-:W-:Y:S01]  /*3b90*/  FMUL R47, R47, R56 ;  /* 0x000000382f2f7220 */ /* 0x000fe20000400000 */
[----:B------:R-:W-:Y:S01]  /*3ba0*/  F2FP.F16.F32.PACK_AB R34, RZ, R34 ;  /* 0x00000022ff22723e */ /* 0x000fe200000000ff */
[----:B------:R-:W-:Y:S01]  /*3bb0*/  @P5 STG.E.U16 desc[UR36][R4.64+0x22], R33 ;  /* 0x0000222104005986 */ /* 0x000fe2000c101524 */
[----:B------:R-:W-:Y:S01]  /*3bc0*/  ISETP.GT.AND P5, PT, R0, RZ, P0 ;  /* 0x000000ff0000720c */ /* 0x000fe200007a4270 */
[----:B------:R-:W-:Y:S01]  /*3bd0*/  FMUL R48, R48, R56 ;  /* 0x0000003830307220 */ /* 0x000fe20000400000 */
[----:B------:R-:W-:Y:S01]  /*3be0*/  F2FP.F16.F32.PACK_AB R35, RZ, R35 ;  /* 0x00000023ff23723e */ /* 0x000fe200000000ff */
[----:B------:R-:W-:Y:S01]  /*3bf0*/  @P2 STG.E.U16 desc[UR36][R6.64+0x20], R34 ;  /* 0x0000202206002986 */ /* 0x000fe2000c101524 */
[----:B------:R-:W-:Y:S01]  /*3c00*/  F2FP.F16.F32.PACK_AB R36, RZ, R36 ;  /* 0x00000024ff24723e */ /* 0x000fe200000000ff */
[-C--:B------:R-:W-:Y:S01]  /*3c10*/  FMUL R49, R49, R56.reuse ;  /* 0x0000003831317220 */ /* 0x080fe20000400000 */
[----:B------:R-:W-:Y:S01]  /*3c20*/  ISETP.GT.AND P2, PT, R0, 0x8, P1 ;  /* 0x000000080000780c */ /* 0x000fe20000f44270 */
[----:B------:R-:W-:Y:S01]  /*3c30*/  @P3 STG.E.U16 desc[UR36][R6.64+0x22], R35 ;  /* 0x0000222306003986 */ /* 0x000fe2000c101524 */
[----:B------:R-:W-:Y:S01]  /*3c40*/  ISETP.GT.AND P1, PT, R3, 0x20, PT ;  /* 0x000000200300780c */ /* 0x000fe20003f24270 */
[-C--:B------:R-:W-:Y:S01]  /*3c50*/  FMUL R50, R50, R56.reuse ;  /* 0x0000003832327220 */ /* 0x080fe20000400000 */
[----:B------:R-:W-:Y:S01]  /*3c60*/  F2FP.F16.F32.PACK_AB R37, RZ, R37 ;  /* 0x00000025ff25723e */ /* 0x000fe200000000ff */
[----:B------:R-:W-:Y:S01]  /*3c70*/  @P4 STG.E.U16 desc[UR36][R4.64+0x30], R36 ;  /* 0x0000302404004986 */ /* 0x000fe2000c101524 */
[C---:B------:R-:W-:Y:S01]  /*3c80*/  ISETP.GT.AND P3, PT, R0.reuse, 0x8, P0 ;  /* 0x000000080000780c */ /* 0x040fe20000764270 */
[-C--:B------:R-:W-:Y:S01]  /*3c90*/  FMUL R51, R51, R56.reuse ;  /* 0x0000003833337220 */ /* 0x080fe20000400000 */
[----:B------:R-:W-:Y:S01]  /*3ca0*/  ISETP.GT.AND P0, PT, R3, 0x21, PT ;  /* 0x000000210300780c */ /* 0x000fe20003f04270 */
[----:B------:R-:W-:Y:S01]  /*3cb0*/  @P5 STG.E.U16 desc[UR36][R4.64+0x32], R37 ;  /* 0x0000322504005986 */ /* 0x000fe2000c101524 */
        /* <DEDUP_REMOVED lines=10> */
[----:B------:R-:W-:-:S02]  /*3d60*/  F2FP.F16.F32.PACK_AB R41, RZ, R41 ;  /* 0x00000029ff29723e */ /* 0x000fc400000000ff */
[C---:B------:R-:W-:Y:S01]  /*3d70*/  ISETP.GT.AND P1, PT, R0.reuse, 0x8, P1 ;  /* 0x000000080000780c */ /* 0x040fe20000f24270 */
[----:B------:R-:W-:Y:S01]  /*3d80*/  @P3 STG.E.U16 desc[UR36][R6.64+0x32], R39 ;  /* 0x0000322706003986 */ /* 0x000fe2000c101524 */
[C---:B------:R-:W-:Y:S02]  /*3d90*/  ISETP.GT.AND P2, PT, R0.reuse, 0x8, P0 ;  /* 0x000000080000780c */ /* 0x040fe40000744270 */
[C---:B------:R-:W-:Y:S01]  /*3da0*/  ISETP.GT.AND P0, PT, R3.reuse, 0x29, PT ;  /* 0x000000290300780c */ /* 0x040fe20003f04270 */
[----:B------:R-:W-:Y:S01]  /*3db0*/  @P4 STG.E.U16 desc[UR36][R4.64+0x40], R40 ;  /* 0x0000402804004986 */ /* 0x000fe2000c101524 */
[----:B------:R-:W-:Y:S02]  /*3dc0*/  ISETP.GT.AND P4, PT, R3, 0x28, PT ;  /* 0x000000280300780c */ /* 0x000fe40003f84270 */
[----:B------:R-:W-:Y:S01]  /*3dd0*/  F2FP.F16.F32.PACK_AB R42, RZ, R42 ;  /* 0x0000002aff2a723e */ /* 0x000fe200000000ff */
[----:B------:R-:W-:Y:S01]  /*3de0*/  @P5 STG.E.U16 desc[UR36][R4.64+0x42], R41 ;  /* 0x0000422904005986 */ /* 0x000fe2000c101524 */
[----:B------:R-:W-:-:S02]  /*3df0*/  ISETP.GT.AND P5, PT, R0, RZ, P4 ;  /* 0x000000ff0000720c */ /* 0x000fc400027a4270 */
[C---:B------:R-:W-:Y:S01]  /*3e00*/  ISETP.GT.AND P3, PT, R0.reuse, RZ, P0 ;  /* 0x000000ff0000720c */ /* 0x040fe20000764270 */
[----:B------:R-:W-:Y:S01]  /*3e10*/  @P1 STG.E.U16 desc[UR36][R6.64+0x40], R42 ;  /* 0x0000402a06001986 */ /* 0x000fe2000c101524 */
[----:B------:R-:W-:Y:S02]  /*3e20*/  F2FP.F16.F32.PACK_AB R43, RZ, R43 ;  /* 0x0000002bff2b723e */ /* 0x000fe400000000ff */
[----:B------:R-:W-:Y:S02]  /*3e30*/  F2FP.F16.F32.PACK_AB R44, RZ, R44 ;  /* 0x0000002cff2c723e */ /* 0x000fe400000000ff */
[C---:B------:R-:W-:Y:S01]  /*3e40*/  ISETP.GT.AND P4, PT, R0.reuse, 0x8, P4 ;  /* 0x000000080000780c */ /* 0x040fe20002784270 */
[----:B------:R-:W-:Y:S01]  /*3e50*/  @P2 STG.E.U16 desc[UR36][R6.64+0x42], R43 ;  /* 0x0000422b06002986 */ /* 0x000fe2000c101524 */
[----:B------:R-:W-:Y:S02]  /*3e60*/  F2FP.F16.F32.PACK_AB R45, RZ, R45 ;  /* 0x0000002dff2d723e */ /* 0x000fe400000000ff */
[----:B------:R-:W-:Y:S01]  /*3e70*/  ISETP.GT.AND P2, PT, R3, 0x31, PT ;  /* 0x000000310300780c */ /* 0x000fe20003f44270 */
[----:B------:R-:W-:Y:S01]  /*3e80*/  @P5 STG.E.U16 desc[UR36][R4.64+0x50], R44 ;  /* 0x0000502c04005986 */ /* 0x000fe2000c101524 */
[----:B------:R-:W-:-:S02]  /*3e90*/  ISETP.GT.AND P5, PT, R0, 0x8, P0 ;  /* 0x000000080000780c */ /* 0x000fc400007a4270 */
[C---:B------:R-:W-:Y:S01]  /*3ea0*/  ISETP.GT.AND P1, PT, R3.reuse, 0x38, PT ;  /* 0x000000380300780c */ /* 0x040fe20003f24270 */
[----:B------:R-:W-:Y:S01]  /*3eb0*/  @P3 STG.E.U16 desc[UR36][R4.64+0x52], R45 ;  /* 0x0000522d04003986 */ /* 0x000fe2000c101524 */
[C---:B------:R-:W-:Y:S02]  /*3ec0*/  ISETP.GT.AND P3, PT, R3.reuse, 0x30, PT ;  /* 0x000000300300780c */ /* 0x040fe40003f64270 */
[----:B------:R-:W-:Y:S01]  /*3ed0*/  ISETP.GT.AND P0, PT, R3, 0x39, PT ;  /* 0x000000390300780c */ /* 0x000fe20003f04270 */
[----:B------:R-:W-:Y:S01]  /*3ee0*/  @P4 IMAD.MOV.U32 R2, RZ, RZ, R6 ;  /* 0x000000ffff024224 */ /* 0x000fe200078e0006 */
[----:B------:R-:W-:Y:S01]  /*3ef0*/  F2FP.F16.F32.PACK_AB R46, RZ, R46 ;  /* 0x0000002eff2e723e */ /* 0x000fe200000000ff */
[----:B------:R-:W-:Y:S01]  /*3f00*/  @P4 IMAD.MOV.U32 R3, RZ, RZ, R7 ;  /* 0x000000ffff034224 */ /* 0x000fe200078e0007 */
[----:B------:R-:W-:Y:S02]  /*3f10*/  F2FP.F16.F32.PACK_AB R47, RZ, R47 ;  /* 0x0000002fff2f723e */ /* 0x000fe400000000ff */
[----:B------:R-:W-:-:S02]  /*3f20*/  F2FP.F16.F32.PACK_AB R48, RZ, R48 ;  /* 0x00000030ff30723e */ /* 0x000fc400000000ff */
[----:B------:R1:W-:Y:S01]  /*3f30*/  @P4 STG.E.U16 desc[UR36][R2.64+0x50], R46 ;  /* 0x0000502e02004986 */ /* 0x0003e2000c101524 */
[C---:B------:R-:W-:Y:S02]  /*3f40*/  ISETP.GT.AND P4, PT, R0.reuse, RZ, P2 ;  /* 0x000000ff0000720c */ /* 0x040fe40001784270 */
[----:B------:R-:W-:Y:S02]  /*3f50*/  F2FP.F16.F32.PACK_AB R49, RZ, R49 ;  /* 0x00000031ff31723e */ /* 0x000fe400000000ff */
[----:B------:R-:W-:Y:S02]  /*3f60*/  ISETP.GT.AND P2, PT, R0, 0x8, P2 ;  /* 0x000000080000780c */ /* 0x000fe40001744270 */
[----:B------:R-:W-:Y:S02]  /*3f70*/  F2FP.F16.F32.PACK_AB R50, RZ, R50 ;  /* 0x00000032ff32723e */ /* 0x000fe400000000ff */
[----:B------:R-:W-:Y:S02]  /*3f80*/  F2FP.F16.F32.PACK_AB R51, RZ, R51 ;  /* 0x00000033ff33723e */ /* 0x000fe400000000ff */
[----:B------:R-:W-:Y:S01]  /*3f90*/  F2FP.F16.F32.PACK_AB R52, RZ, R52 ;  /* 0x00000034ff34723e */ /* 0x000fe200000000ff */
[----:B-1----:R-:W-:Y:S01]  /*3fa0*/  @P5 IMAD.MOV.U32 R2, RZ, RZ, R6 ;  /* 0x000000ffff025224 */ /* 0x002fe200078e0006 */
[----:B------:R-:W-:Y:S01]  /*3fb0*/  F2FP.F16.F32.PACK_AB R53, RZ, R53 ;  /* 0x00000035ff35723e */ /* 0x000fe200000000ff */
[----:B------:R-:W-:Y:S01]  /*3fc0*/  @P5 IMAD.MOV.U32 R3, RZ, RZ, R7 ;  /* 0x000000ffff035224 */ /* 0x000fe200078e0007 */
[----:B------:R-:W-:-:S02]  /*3fd0*/  F2FP.F16.F32.PACK_AB R54, RZ, R54 ;  /* 0x00000036ff36723e */ /* 0x000fc400000000ff */
[----:B------:R-:W-:Y:S02]  /*3fe0*/  F2FP.F16.F32.PACK_AB R55, RZ, R55 ;  /* 0x00000037ff37723e */ /* 0x000fe400000000ff */
[----:B------:R1:W-:Y:S01]  /*3ff0*/  @P5 STG.E.U16 desc[UR36][R2.64+0x52], R47 ;  /* 0x0000522f02005986 */ /* 0x0003e2000c101524 */
[C---:B------:R-:W-:Y:S02]  /*4000*/  ISETP.GT.AND P5, PT, R0.reuse, RZ, P3 ;  /* 0x000000ff0000720c */ /* 0x040fe40001fa4270 */
[----:B------:R-:W-:-:S11]  /*4010*/  ISETP.GT.AND P3, PT, R0, 0x8, P3 ;  /* 0x000000080000780c */ /* 0x000fd60001f64270 */
[----:B-1----:R-:W-:Y:S02]  /*4020*/  @P5 IMAD.MOV.U32 R2, RZ, RZ, R4 ;  /* 0x000000ffff025224 */ /* 0x002fe400078e0004 */
[----:B------:R-:W-:-:S05]  /*4030*/  @P5 IMAD.MOV.U32 R3, RZ, RZ, R5 ;  /* 0x000000ffff035224 */ /* 0x000fca00078e0005 */
[----:B------:R1:W-:Y:S01]  /*4040*/  @P5 STG.E.U16 desc[UR36][R2.64+0x60], R48 ;  /* 0x0000603002005986 */ /* 0x0003e2000c101524 */
[C---:B------:R-:W-:Y:S02]  /*4050*/  ISETP.GT.AND P5, PT, R0.reuse, RZ, P0 ;  /* 0x000000ff0000720c */ /* 0x040fe400007a4270 */
[----:B------:R-:W-:Y:S01]  /*4060*/  ISETP.GT.AND P0, PT, R0, 0x8, P0 ;  /* 0x000000080000780c */ /* 0x000fe20000704270 */
[----:B-1----:R-:W-:Y:S02]  /*4070*/  @P4 IMAD.MOV.U32 R2, RZ, RZ, R4 ;  /* 0x000000ffff024224 */ /* 0x002fe400078e0004 */
[----:B------:R-:W-:-:S05]  /*4080*/  @P4 IMAD.MOV.U32 R3, RZ, RZ, R5 ;  /* 0x000000ffff034224 */ /* 0x000fca00078e0005 */
[----:B------:R1:W-:Y:S01]  /*4090*/  @P4 STG.E.U16 desc[UR36][R2.64+0x62], R49 ;  /* 0x0000623102004986 */ /* 0x0003e2000c101524 */
[C---:B------:R-:W-:Y:S02]  /*40a0*/  ISETP.GT.AND P4, PT, R0.reuse, RZ, P1 ;  /* 0x000000ff0000720c */ /* 0x040fe40000f84270 */
[----:B------:R-:W-:Y:S01]  /*40b0*/  ISETP.GT.AND P1, PT, R0, 0x8, P1 ;  /* 0x000000080000780c */ /* 0x000fe20000f24270 */
[----:B-1----:R-:W-:Y:S02]  /*40c0*/  @P3 IMAD.MOV.U32 R2, RZ, RZ, R6 ;  /* 0x000000ffff023224 */ /* 0x002fe400078e0006 */
[----:B------:R-:W-:-:S05]  /*40d0*/  @P3 IMAD.MOV.U32 R3, RZ, RZ, R7 ;  /* 0x000000ffff033224 */ /* 0x000fca00078e0007 */
[----:B------:R1:W-:Y:S02]  /*40e0*/  @P3 STG.E.U16 desc[UR36][R2.64+0x60], R50 ;  /* 0x0000603202003986 */ /* 0x0003e4000c101524 */
[----:B-1----:R-:W-:Y:S02]  /*40f0*/  @P2 IMAD.MOV.U32 R2, RZ, RZ, R6 ;  /* 0x000000ffff022224 */ /* 0x002fe400078e0006 */
[----:B------:R-:W-:-:S05]  /*4100*/  @P2 IMAD.MOV.U32 R3, RZ, RZ, R7 ;  /* 0x000000ffff032224 */ /* 0x000fca00078e0007 */
[----:B------:R1:W-:Y:S02]  /*4110*/  @P2 STG.E.U16 desc[UR36][R2.64+0x62], R51 ;  /* 0x0000623302002986 */ /* 0x0003e4000c101524 */
[----:B-1----:R-:W-:Y:S02]  /*4120*/  @P4 IMAD.MOV.U32 R2, RZ, RZ, R4 ;  /* 0x000000ffff024224 */ /* 0x002fe400078e0004 */
[----:B------:R-:W-:-:S05]  /*4130*/  @P4 IMAD.MOV.U32 R3, RZ, RZ, R5 ;  /* 0x000000ffff034224 */ /* 0x000fca00078e0005 */
[----:B------:R1:W-:Y:S04]  /*4140*/  @P4 STG.E.U16 desc[UR36][R2.64+0x70], R52 ;  /* 0x0000703402004986 */ /* 0x0003e8000c101524 */
[----:B------:R2:W-:Y:S01]  /*4150*/  @P5 STG.E.U16 desc[UR36][R4.64+0x72], R53 ;  /* 0x0000723504005986 */ /* 0x0005e2000c101524 */
[----:B-1----:R-:W-:Y:S02]  /*4160*/  @P1 IMAD.MOV.U32 R2, RZ, RZ, R6 ;  /* 0x000000ffff021224 */ /* 0x002fe400078e0006 */
[----:B------:R-:W-:-:S05]  /*4170*/  @P1 IMAD.MOV.U32 R3, RZ, RZ, R7 ;  /* 0x000000ffff031224 */ /* 0x000fca00078e0007 */
[----:B------:R2:W-:Y:S04]  /*4180*/  @P1 STG.E.U16 desc[UR36][R2.64+0x70], R54 ;  /* 0x0000703602001986 */ /* 0x0005e8000c101524 */
[----:B------:R2:W-:Y:S02]  /*4190*/  @P0 STG.E.U16 desc[UR36][R6.64+0x72], R55 ;  /* 0x0000723706000986 */ /* 0x0005e4000c101524 */
.L_x_94:
[----:B------:R-:W-:Y:S05]  /*41a0*/  BSYNC B0 ;  /* 0x0000000000007941 */ /* 0x000fea0003800000 */
.L_x_32:
[----:B0-2---:R-:W2:Y:S01]  /*41b0*/  LDL.64 R2, [R1] ;  /* 0x0000000001027983 */ /* 0x005ea20000100a00 */
[----:B------:R-:W-:Y:S01]  /*41c0*/  ULDC.64 UR4, c[0x0][0x650] ;  /* 0x0001940000047ab9 */ /* 0x000fe20000000a00 */
[----:B------:R0:W-:Y:S01]  /*41d0*/  SYNCS.ARRIVE.TRANS64.A1T0 RZ, [R64+UR47], RZ ;  /* 0x000000ff40ff79a7 */ /* 0x0001e2000810002f */
[----:B------:R-:W-:Y:S01]  /*41e0*/  PRMT R0, RZ, 0x7610, R0 ;  /* 0x00007610ff007816 */ /* 0x000fe20000000000 */
[----:B-----5:R-:W-:Y:S02]  /*41f0*/  IMAD.MOV.U32 R19, RZ, RZ, -0x1 ;  /* 0xffffffffff137424 */ /* 0x020fe400078e00ff */
[----:B------:R-:W-:Y:S01]  /*4200*/  IMAD.MOV.U32 R22, RZ, RZ, -0x1 ;  /* 0xffffffffff167424 */ /* 0x000fe200078e00ff */
[----:B--2---:R-:W-:-:S04]  /*4210*/  LEA R18, P0, R2, R18, 0x1 ;  /* 0x0000001202127211 */ /* 0x004fc800078008ff */
[----:B------:R-:W-:Y:S01]  /*4220*/  LEA.HI.X R17, R2, R17, R23, 0x1, P0 ;  /* 0x0000001102117211 */ /* 0x000fe200000f0c17 */
[----:B------:R-:W-:Y:S01]  /*4230*/  IMAD.MOV.U32 R2, RZ, RZ, -0x1 ;  /* 0xffffffffff027424 */ /* 0x000fe200078e00ff */
[----:B------:R-:W-:-:S04]  /*4240*/  ISETP.GE.U32.AND P0, PT, R18, UR4, PT ;  /* 0x0000000412007c0c */ /* 0x000fc8000bf06070 */
[----:B------:R-:W-:-:S13]  /*4250*/  ISETP.GE.U32.AND.EX P0, PT, R17, UR5, PT, P0 ;  /* 0x0000000511007c0c */ /* 0x000fda000bf06100 */
[----:B0-----:R-:W-:Y:S05]  /*4260*/  @P0 BRA `(.L_x_95) ;  /* 0x0000000400700947 */ /* 0x001fea0003800000 */
[----:B-1----:R-:W0:Y:S01]  /*4270*/  S2R R10, SR_CTAID.X ;  /* 0x00000000000a7919 */ /* 0x002e220000002500 */
[----:B---34-:R-:W1:Y:S01]  /*4280*/  LDC.64 R8, c[0x0][0x628] ;  /* 0x00018a00ff087b82 */ /* 0x018e620000000a00 */
[----:B------:R-:W-:Y:S01]  /*4290*/  ULDC UR4, c[0x0][0x150] ;  /* 0x0000540000047ab9 */ /* 0x000fe20000000800 */
[----:B------:R-:W-:Y:S01]  /*42a0*/  IMAD.MOV.U32 R6, RZ, RZ, R18 ;  /* 0x000000ffff067224 */ /* 0x000fe200078e0012 */
[----:B------:R-:W2:Y:S01]  /*42b0*/  S2R R20, SR_CTAID.Y ;  /* 0x0000000000147919 */ /* 0x000ea20000002600 */
[----:B------:R-:W-:-:S04]  /*42c0*/  IMAD.MOV.U32 R7, RZ, RZ, R17 ;  /* 0x000000ffff077224 */ /* 0x000fc800078e0011 */
[----:B------:R-:W3:Y:S08]  /*42d0*/  LDC R15, c[0x0][0x144] ;  /* 0x00005100ff0f7b82 */ /* 0x000ef00000000800 */
[----:B------:R-:W4:Y:S08]  /*42e0*/  LDC R0, c[0x0][0x630] ;  /* 0x00018c00ff007b82 */ /* 0x000f300000000800 */
[----:B------:R-:W2:Y:S01]  /*42f0*/  LDC.64 R12, c[0x0][0x620] ;  /* 0x00018800ff0c7b82 */ /* 0x000ea20000000a00 */
[----:B-1----:R-:W-:-:S04]  /*4300*/  ISETP.NE.U32.AND P0, PT, R8, RZ, PT ;  /* 0x000000ff0800720c */ /* 0x002fc80003f05070 */
[----:B------:R-:W-:Y:S02]  /*4310*/  ISETP.NE.AND.EX P0, PT, R9, RZ, PT, P0 ;  /* 0x000000ff0900720c */ /* 0x000fe40003f05300 */
[----:B0-----:R-:W-:-:S05]  /*4320*/  I2FP.F32.U32 R2, R10 ;  /* 0x0000000a00027245 */ /* 0x001fca0000201000 */
[----:B------:R-:W-:-:S04]  /*4330*/  FMUL R2, R2, UR4 ;  /* 0x0000000402027c20 */ /* 0x000fc80008400000 */
[----:B------:R0:W1:Y:S02]  /*4340*/  F2I.U32.TRUNC.NTZ R14, R2 ;  /* 0x00000002000e7305 */ /* 0x000064000020f000 */
[----:B---34-:R-:W-:Y:S05]  /*4350*/  @!P0 BRA `(.L_x_96) ;  /* 0x0000000000288947 */ /* 0x018fea0003800000 */
[----:B------:R-:W3:Y:S02]  /*4360*/  LDC R3, c[0x0][0x634] ;  /* 0x00018d00ff037b82 */ /* 0x000ee40000000800 */
[----:B---3--:R-:W-:-:S05]  /*4370*/  IADD3 R7, P0, R18, R3, RZ ;  /* 0x0000000312077210 */ /* 0x008fca0007f1e0ff */
[----:B------:R-:W-:-:S04]  /*4380*/  IMAD.X R11, RZ, RZ, R17, P0 ;  /* 0x000000ffff0b7224 */ /* 0x000fc800000e0611 */
[----:B0-----:R-:W-:-:S04]  /*4390*/  IMAD.WIDE.U32 R2, R11, R8, RZ ;  /* 0x000000080b027225 */ /* 0x001fc800078e00ff */
[----:B------:R-:W-:-:S04]  /*43a0*/  IMAD.WIDE.U32 R4, P0, R7, R9, R2 ;  /* 0x0000000907047225 */ /* 0x000fc80007800002 */
[----:B------:R-:W-:-:S04]  /*43b0*/  IMAD.WIDE.U32 R2, R7, R8, RZ ;  /* 0x0000000807027225 */ /* 0x000fc800078e00ff */
[----:B------:R-:W-:Y:S01]  /*43c0*/  IMAD.X R7, RZ, RZ, RZ, P0 ;  /* 0x000000ffff077224 */ /* 0x000fe200000e06ff */
[----:B------:R-:W-:Y:S01]  /*43d0*/  IADD3 RZ, P0, R3, R4, RZ ;  /* 0x0000000403ff7210 */ /* 0x000fe20007f1e0ff */
[----:B------:R-:W-:-:S04]  /*43e0*/  IMAD.MOV.U32 R6, RZ, RZ, R5 ;  /* 0x000000ffff067224 */ /* 0x000fc800078e0005 */
[----:B------:R-:W-:-:S08]  /*43f0*/  IMAD.WIDE.U32.X R6, R11, R9, R6, P0 ;  /* 0x000000090b067225 */ /* 0x000fd000000e0406 */
.L_x_96:
[----:B------:R-:W3:Y:S01]  /*4400*/  LDC.64 R26, c[0x0][0x640] ;  /* 0x00019000ff1a7b82 */ /* 0x000ee20000000a00 */
[-C--:B------:R-:W-:Y:S01]  /*4410*/  SHF.R.U64 R11, R6, R0.reuse, R7 ;  /* 0x00000000060b7219 */ /* 0x080fe20000001207 */
[----:B------:R-:W-:Y:S01]  /*4420*/  IMAD.MOV.U32 R19, RZ, RZ, R17 ;  /* 0x000000ffff137224 */ /* 0x000fe200078e0011 */
[----:B------:R-:W-:Y:S01]  /*4430*/  SHF.R.U32.HI R0, RZ, R0, R7 ;  /* 0x00000000ff007219 */ /* 0x000fe20000011607 */
[----:B-1----:R-:W-:Y:S01]  /*4440*/  IMAD.MOV R14, RZ, RZ, -R14 ;  /* 0x000000ffff0e7224 */ /* 0x002fe200078e0a0e */
[----:B------:R-:W-:Y:S01]  /*4450*/  IADD3 R5, P0, RZ, -R11, RZ ;  /* 0x8000000bff057210 */ /* 0x000fe20007f1e0ff */
[----:B------:R-:W-:Y:S01]  /*4460*/  ULDC UR4, c[0x0][0x154] ;  /* 0x0000550000047ab9 */ /* 0x000fe20000000800 */
[----:B------:R-:W-:Y:S01]  /*4470*/  IMAD.MOV.U32 R7, RZ, RZ, 0x1 ;  /* 0x00000001ff077424 */ /* 0x000fe200078e00ff */
[----:B------:R-:W1:Y:S01]  /*4480*/  LDC R4, c[0x0][0x618] ;  /* 0x00018600ff047b82 */ /* 0x000e620000000800 */
[----:B------:R-:W-:Y:S02]  /*4490*/  IMAD R22, R15, R14, R10 ;  /* 0x0000000e0f167224 */ /* 0x000fe400078e020a */
[----:B------:R-:W-:-:S04]  /*44a0*/  IMAD.X R3, RZ, RZ, ~R0, P0 ;  /* 0x000000ffff037224 */ /* 0x000fc800000e0e00 */
[-C--:B--2---:R-:W-:Y:S01]  /*44b0*/  IMAD R0, R3, R12.reuse, RZ ;  /* 0x0000000c03007224 */ /* 0x084fe200078e02ff */
[----:B------:R-:W2:Y:S01]  /*44c0*/  LDC R6, c[0x0][0x608] ;  /* 0x00018200ff067b82 */ /* 0x000ea20000000800 */
[----:B0-----:R-:W-:-:S04]  /*44d0*/  IMAD.WIDE.U32 R2, R5, R12, R18 ;  /* 0x0000000c05027225 */ /* 0x001fc800078e0012 */
[----:B------:R-:W-:Y:S01]  /*44e0*/  IMAD R5, R5, R13, R0 ;  /* 0x0000000d05057224 */ /* 0x000fe200078e0200 */
[----:B------:R-:W-:Y:S02]  /*44f0*/  I2FP.F32.U32 R0, R20 ;  /* 0x0000001400007245 */ /* 0x000fe40000201000 */
[----:B------:R-:W0:Y:S01]  /*4500*/  LDC R24, c[0x0][0x658] ;  /* 0x00019600ff187b82 */ /* 0x000e220000000800 */
[----:B------:R-:W-:Y:S01]  /*4510*/  IMAD.IADD R3, R3, 0x1, R5 ;  /* 0x0000000103037824 */ /* 0x000fe200078e0205 */
[----:B---3--:R-:W-:Y:S01]  /*4520*/  ISETP.NE.U32.AND P0, PT, R26, RZ, PT ;  /* 0x000000ff1a00720c */ /* 0x008fe20003f05070 */
[----:B------:R-:W-:Y:S01]  /*4530*/  FMUL R0, R0, UR4 ;  /* 0x0000000400007c20 */ /* 0x000fe20008400000 */
[----:B------:R-:W-:Y:S02]  /*4540*/  IMAD.MOV.U32 R5, RZ, RZ, -0x1 ;  /* 0xffffffffff057424 */ /* 0x000fe400078e00ff */
[----:B------:R-:W-:Y:S01]  /*4550*/  ISETP.NE.AND.EX P0, PT, R27, RZ, PT, P0 ;  /* 0x000000ff1b00720c */ /* 0x000fe20003f05300 */
[----:B------:R3:W4:Y:S01]  /*4560*/  F2I.U32.TRUNC.NTZ R12, R0 ;  /* 0x00000000000c7305 */ /* 0x000722000020f000 */
[----:B------:R-:W3:Y:S01]  /*4570*/  LDC R15, c[0x0][0x148] ;  /* 0x00005200ff0f7b82 */ /* 0x000ee20000000800 */
[----:B-1----:R-:W-:-:S02]  /*4580*/  SHF.R.U64 R10, R2, R4, R3 ;  /* 0x00000004020a7219 */ /* 0x002fc40000001203 */
[----:B------:R-:W-:-:S05]  /*4590*/  SHF.R.U32.HI R3, RZ, R4, R3 ;  /* 0x00000004ff037219 */ /* 0x000fca0000011603 */
[----:B------:R-:W1:Y:S01]  /*45a0*/  LDC R14, c[0x0][0x600] ;  /* 0x00018000ff0e7b82 */ /* 0x000e620000000800 */
[-CC-:B--2---:R-:W-:Y:S02]  /*45b0*/  SHF.R.U64 R8, R10, R6.reuse, R3.reuse ;  /* 0x000000060a087219 */ /* 0x184fe40000001203 */
[----:B------:R-:W-:-:S05]  /*45c0*/  SHF.R.U32.HI R3, RZ, R6, R3 ;  /* 0x00000006ff037219 */ /* 0x000fca0000011603 */
[----:B------:R-:W2:Y:S01]  /*45d0*/  LDC R21, c[0x0][0x648] ;  /* 0x00019200ff157b82 */ /* 0x000ea20000000800 */
[-CC-:B0-----:R-:W-:Y:S02]  /*45e0*/  SHF.R.U64 R13, R8, R24.reuse, R3.reuse ;  /* 0x00000018080d7219 */ /* 0x181fe40000001203 */
[-C--:B------:R-:W-:Y:S02]  /*45f0*/  SHF.L.U32 R5, R5, R24.reuse, RZ ;  /* 0x0000001805057219 */ /* 0x080fe400000006ff */
[-C--:B------:R-:W-:Y:S01]  /*4600*/  SHF.R.U32.HI R3, RZ, R24.reuse, R3 ;  /* 0x00000018ff037219 */ /* 0x080fe20000011603 */
[----:B------:R-:W-:Y:S01]  /*4610*/  IMAD.MOV.U32 R2, RZ, RZ, R13 ;  /* 0x000000ffff027224 */ /* 0x000fe200078e000d */
[----:B------:R-:W-:Y:S01]  /*4620*/  SHF.L.U32 R24, R7, R24, RZ ;  /* 0x0000001807187219 */ /* 0x000fe200000006ff */
[----:B------:R-:W0:Y:S01]  /*4630*/  LDC R25, c[0x0][0x638] ;  /* 0x00018e00ff197b82 */ /* 0x000e220000000800 */
[----:B------:R-:W-:-:S07]  /*4640*/  LOP3.LUT R19, RZ, R5, RZ, 0x33, !PT ;  /* 0x00000005ff137212 */ /* 0x000fce00078e33ff */
[----:B------:R-:W0:Y:S01]  /*4650*/  LDC R28, c[0x0][0x610] ;  /* 0x00018400ff1c7b82 */ /* 0x000e220000000800 */
[----:B----4-:R-:W-:Y:S05]  /*4660*/  @!P0 BRA `(.L_x_97) ;  /* 0x0000000000288947 */ /* 0x010fea0003800000 */
[----:B---3--:R-:W3:Y:S02]  /*4670*/  LDC R0, c[0x0][0x64c] ;  /* 0x00019300ff007b82 */ /* 0x008ee40000000800 */
[----:B---3--:R-:W-:-:S05]  /*4680*/  IADD3 R7, P0, R13, R0, RZ ;  /* 0x000000000d077210 */ /* 0x008fca0007f1e0ff */
        /* <DEDUP_REMOVED lines=8> */
.L_x_97:
[----:B------:R-:W4:Y:S01]  /*4710*/  LDC R4, c[0x0][0x65c] ;  /* 0x00019700ff047b82 */ /* 0x000f220000000800 */
[----:B--23--:R-:W-:Y:S01]  /*4720*/  SHF.R.U64 R0, R2, R21, R3 ;  /* 0x0000001502007219 */ /* 0x00cfe20000001203 */
[----:B-1----:R-:W-:Y:S01]  /*4730*/  VIADD R3, R14, 0xffffffff ;  /* 0xffffffff0e037836 */ /* 0x002fe20000000000 */
[----:B------:R-:W-:Y:S01]  /*4740*/  LOP3.LUT R19, R8, R19, RZ, 0xc0, !PT ;  /* 0x0000001308137212 */ /* 0x000fe200078ec0ff */
[----:B------:R-:W-:Y:S02]  /*4750*/  IMAD.MOV R12, RZ, RZ, -R12 ;  /* 0x000000ffff0c7224 */ /* 0x000fe400078e0a0c */
[----:B------:R-:W-:Y:S01]  /*4760*/  IMAD.MOV R2, RZ, RZ, -R0 ;  /* 0x000000ffff027224 */ /* 0x000fe200078e0a00 */
[----:B------:R-:W-:Y:S01]  /*4770*/  LOP3.LUT R3, R10, R3, RZ, 0xc0, !PT ;  /* 0x000000030a037212 */ /* 0x000fe200078ec0ff */
[----:B------:R-:W-:Y:S02]  /*4780*/  IMAD R19, R24, R0, R19 ;  /* 0x0000000018137224 */ /* 0x000fe400078e0213 */
[----:B0-----:R-:W-:-:S04]  /*4790*/  IMAD R0, R2, R25, R13 ;  /* 0x0000001902007224 */ /* 0x001fc800078e020d */
[----:B------:R-:W-:Y:S01]  /*47a0*/  IMAD R2, R0, R14, R3 ;  /* 0x0000000e00027224 */ /* 0x000fe200078e0203 */
[----:B----4-:R-:W-:Y:S01]  /*47b0*/  ISETP.NE.AND P0, PT, R4, 0x1, PT ;  /* 0x000000010400780c */ /* 0x010fe20003f05270 */
[----:B------:R-:W-:-:S05]  /*47c0*/  IMAD.MOV.U32 R4, RZ, RZ, 0x1 ;  /* 0x00000001ff047424 */ /* 0x000fca00078e00ff */
[----:B------:R-:W-:-:S07]  /*47d0*/  PRMT R0, R4, 0x7610, R0 ;  /* 0x0000761004007816 */ /* 0x000fce0000000000 */
[----:B------:R-:W-:-:S04]  /*47e0*/  @P0 IMAD R22, R15, R12, R20 ;  /* 0x0000000c0f160224 */ /* 0x000fc800078e0214 */
[----:B------:R-:W-:-:S05]  /*47f0*/  IMAD R19, R19, R28, R22 ;  /* 0x0000001c13137224 */ /* 0x000fca00078e0216 */
[----:B------:R-:W-:Y:S02]  /*4800*/  SEL R22, R2, R19, !P0 ;  /* 0x0000001302167207 */ /* 0x000fe40004000000 */
[----:B------:R-:W-:Y:S01]  /*4810*/  SEL R19, R19, R2, !P0 ;  /* 0x0000000213137207 */ /* 0x000fe20004000000 */
[----:B------:R-:W-:-:S07]  /*4820*/  IMAD.MOV.U32 R2, RZ, RZ, R11 ;  /* 0x000000ffff027224 */ /* 0x000fce00078e000b */
.L_x_95:
[----:B------:R-:W-:Y:S02]  /*4830*/  LOP3.LUT P0, RZ, R0, 0xff, RZ, 0xc0, !PT ;  /* 0x000000ff00ff7812 */ /* 0x000fe4000780c0ff */
[----:B------:R-:W-:-:S11]  /*4840*/  LOP3.LUT R71, R71, 0x1, RZ, 0x3c, !PT ;  /* 0x0000000147477812 */ /* 0x000fd600078e3cff */
[----:B------:R-:W-:Y:S05]  /*4850*/  @P0 BRA `(.L_x_98) ;  /* 0xffffffcc00340947 */ /* 0x000fea000383ffff */
[----:B------:R-:W-:Y:S05]  /*4860*/  EXIT ;  /* 0x000000000000794d */ /* 0x000fea0003800000 */
.L_x_13:
[----:B------:R-:W-:-:S08]  /*4870*/  ISETP.NE.AND P0, PT, R0, RZ, PT ;  /* 0x000000ff0000720c */ /* 0x000fd00003f05270 */
[----:B0-----:R-:W0:-:S00]  /*4880*/  USETMAXREG.DEALLOC.CTAPOOL 0x28 ;  /* 0x00000028000079c8 */ /* 0x001e0000080e0500 */
[----:B------:R-:W-:Y:S05]  /*4890*/  @P0 EXIT ;  /* 0x000000000000094d */ /* 0x000fea0003800000 */
[----:B0-----:R-:W-:Y:S01]  /*48a0*/  LOP3.LUT P0, RZ, R8, 0xff, RZ, 0xc0, !PT ;  /* 0x000000ff08ff7812 */ /* 0x001fe2000780c0ff */
[----:B------:R-:W-:Y:S02]  /*48b0*/  IMAD.MOV.U32 R0, RZ, RZ, 0x1 ;  /* 0x00000001ff007424 */ /* 0x000fe400078e00ff */
[----:B------:R-:W-:-:S10]  /*48c0*/  IMAD.MOV.U32 R7, RZ, RZ, RZ ;  /* 0x000000ffff077224 */ /* 0x000fd400078e00ff */
[----:B------:R-:W-:Y:S05]  /*48d0*/  @!P0 BRA `(.L_x_99) ;  /* 0x0000000c001c8947 */ /* 0x000fea0003800000 */
[----:B------:R-:W-:Y:S01]  /*48e0*/  LOP3.LUT P0, RZ, R4, 0x1f, RZ, 0xc0, !PT ;  /* 0x0000001f04ff7812 */ /* 0x000fe2000780c0ff */
[----:B------:R-:W-:Y:S01]  /*48f0*/  ULDC UR5, c[0x0][0x658] ;  /* 0x0001960000057ab9 */ /* 0x000fe20000000800 */
[----:B------:R-:W-:Y:S01]  /*4900*/  UMOV UR6, 0xffffffff ;  /* 0xffffffff00067882 */ /* 0x000fe20000000000 */
[----:B------:R-:W-:Y:S01]  /*4910*/  BSSY B0, `(.L_x_99) ;  /* 0x00000c3000007945 */ /* 0x000fe20003800000 */
[----:B------:R-:W-:Y:S01]  /*4920*/  USHF.L.U32 UR6, UR6, UR5, URZ ;  /* 0x0000000506067299 */ /* 0x000fe2000800063f */
[C---:B------:R-:W-:Y:S01]  /*4930*/  ISETP.NE.AND P2, PT, R3.reuse, RZ, PT ;  /* 0x000000ff0300720c */ /* 0x040fe20003f45270 */
[----:B------:R-:W-:Y:S01]  /*4940*/  IMAD.MOV.U32 R8, RZ, RZ, 0x1 ;  /* 0x00000001ff087424 */ /* 0x000fe200078e00ff */
[----:B------:R-:W-:Y:S01]  /*4950*/  ISETP.NE.OR P0, PT, R3, RZ, !P0 ;  /* 0x000000ff0300720c */ /* 0x000fe20004705670 */
[----:B------:R-:W-:Y:S01]  /*4960*/  IMAD.MOV.U32 R0, RZ, RZ, 0x1 ;  /* 0x00000001ff007424 */ /* 0x000fe200078e00ff */
[----:B------:R-:W-:Y:S01]  /*4970*/  LOP3.LUT R6, R16, 0x2, RZ, 0xfc, !PT ;  /* 0x0000000210067812 */ /* 0x000fe200078efcff */
[----:B------:R-:W-:Y:S01]  /*4980*/  IMAD.MOV.U32 R7, RZ, RZ, RZ ;  /* 0x000000ffff077224 */ /* 0x000fe200078e00ff */
[----:B------:R-:W-:Y:S01]  /*4990*/  ULDC UR4, c[0x0][0x600] ;  /* 0x0001800000047ab9 */ /* 0x000fe20000000800 */
[----:B------:R-:W-:Y:S01]  /*49a0*/  UMOV UR7, 0x1 ;  /* 0x0000000100077882 */ /* 0x000fe20000000000 */
[----:B------:R-:W-:-:S02]  /*49b0*/  UIADD3 UR19, UR40, 0x1, URZ ;  /* 0x0000000128137890 */ /* 0x000fc4000fffe03f */
[----:B------:R-:W-:Y:S02]  /*49c0*/  UIADD3 UR15, UR4, -0x1, URZ ;  /* 0xffffffff040f7890 */ /* 0x000fe4000fffe03f */
[----:B------:R-:W-:Y:S02]  /*49d0*/  USHF.L.U32 UR17, UR7, UR5, URZ ;  /* 0x0000000507117299 */ /* 0x000fe4000800063f */
[----:B------:R-:W-:Y:S01]  /*49e0*/  ULOP3.LUT UR16, URZ, UR6, URZ, 0x33, !UPT ;  /* 0x000000063f107292 */ /* 0x000fe2000f8e333f */
[----:B------:R-:W-:-:S11]  /*49f0*/  ULDC.64 UR20, c[0x0][0x198] ;  /* 0x0000660000147ab9 */ /* 0x000fd60000000a00 */
.L_x_111:
[----:B------:R-:W-:-:S03]  /*4a00*/  UMOV UR4, 0xffffffff ;  /* 0xffffffff00047882 */ /* 0x000fc60000000000 */
[----:B------:R-:W-:Y:S05]  /*4a10*/  BRA.DIV UR4, `(.L_x_100) ;  /* 0x00000012044c7947 */ /* 0x000fea000b800000 */
[----:B------:R-:W-:-:S13]  /*4a20*/  ELECT P6, URZ, PT ;  /* 0x00000000003f782f */ /* 0x000fda00038c0000 */
.L_x_127:
[----:B------:R-:W0:Y:S01]  /*4a30*/  LDC R3, c[0x0][0x28c] ;  /* 0x0000a300ff037b82 */ /* 0x000e220000000800 */
[----:B------:R-:W-:Y:S01]  /*4a40*/  BSSY B1, `(.L_x_101) ;  /* 0x0000035000017945 */ /* 0x000fe20003800000 */
[----:B0-----:R-:W-:-:S13]  /*4a50*/  ISETP.LT.OR P6, PT, R3, 0x1, !P6 ;  /* 0x000000010300780c */ /* 0x001fda00077c1670 */
[----:B------:R-:W-:Y:S05]  /*4a60*/  @P6 BRA `(.L_x_102) ;  /* 0x0000000000c86947 */ /* 0x000fea0003800000 */
[----:B------:R-:W-:Y:S02]  /*4a70*/  IMAD.SHL.U32 R22, R22, 0x40, RZ ;  /* 0x0000004016167824 */ /* 0x000fe400078e00ff */
[----:B------:R-:W-:Y:S02]  /*4a80*/  IMAD.SHL.U32 R19, R19, 0x40, RZ ;  /* 0x0000004013137824 */ /* 0x000fe400078e00ff */
[----:B------:R-:W-:Y:S02]  /*4a90*/  IMAD.MOV.U32 R12, RZ, RZ, RZ ;  /* 0x000000ffff0c7224 */ /* 0x000fe400078e00ff */
[----:B------:R-:W-:Y:S02]  /*4aa0*/  IMAD.U32 R13, RZ, RZ, UR19 ;  /* 0x00000013ff0d7e24 */ /* 0x000fe4000f8e00ff */
[----:B------:R-:W-:Y:S02]  /*4ab0*/  IMAD.MOV.U32 R3, RZ, RZ, R0 ;  /* 0x000000ffff037224 */ /* 0x000fe400078e0000 */
[----:B------:R-:W-:-:S07]  /*4ac0*/  IMAD.MOV.U32 R4, RZ, RZ, R7 ;  /* 0x000000ffff047224 */ /* 0x000fce00078e0007 */
.L_x_106:
[----:B------:R-:W0:Y:S01]  /*4ad0*/  S2R R10, SR_CgaCtaId ;  /* 0x00000000000a7919 */ /* 0x000e220000008800 */
[----:B------:R-:W-:Y:S01]  /*4ae0*/  MOV R5, 0x400 ;  /* 0x0000040000057802 */ /* 0x000fe20000000f00 */
[----:B------:R-:W1:Y:S03]  /*4af0*/  @!P2 LDC R9, c[0x0][0x500] ;  /* 0x00014000ff09ab82 */ /* 0x000e660000000800 */
[----:B0-----:R-:W-:Y:S02]  /*4b00*/  LEA R11, R10, R5, 0x18 ;  /* 0x000000050a0b7211 */ /* 0x001fe400078ec0ff */
[----:B------:R-:W-:-:S03]  /*4b10*/  SHF.L.U32 R5, R3, 0x1f, RZ ;  /* 0x0000001f03057819 */ /* 0x000fc600000006ff */
[----:B------:R-:W-:-:S04]  /*4b20*/  IMAD R10, R4, 0x8, R11 ;  /* 0x00000008040a7824 */ /* 0x000fc800078e020b */
[----:B------:R-:W0:Y:S02]  /*4b30*/  SYNCS.PHASECHK.TRANS64.TRYWAIT P1, [R10+URZ+0x38], R5 ;  /* 0x000038050a0075a7 */ /* 0x000e24000802017f */
[----:B01----:R-:W-:Y:S05]  /*4b40*/  @!P1 BRA `(.L_x_103) ;  /* 0x0000001000209947 */ /* 0x003fea0003800000 */
.L_x_128:
[----:B0-----:R-:W-:Y:S01]  /*4b50*/  PRMT R5, R6, 0x9910, RZ ;  /* 0x0000991006057816 */ /* 0x001fe200000000ff */
[----:B------:R0:W-:Y:S03]  /*4b60*/  @!P2 SYNCS.ARRIVE.TRANS64 RZ, [R10+URZ], R9 ;  /* 0x000000090affa9a7 */ /* 0x0001e6000800003f */
[----:B------:R-:W-:-:S13]  /*4b70*/  ISETP.NE.AND P1, PT, R5, 0x2, PT ;  /* 0x000000020500780c */ /* 0x000fda0003f25270 */
[----:B0-----:R-:W-:Y:S05]  /*4b80*/  @P1 BRA `(.L_x_104) ;  /* 0x0000000000041947 */ /* 0x001fea0003800000 */
[----:B------:R-:W-:Y:S01]  /*4b90*/  BPT.TRAP 0x1 ;  /* 0x000000040000795c */ /* 0x000fe20000300000 */
.L_x_104:
[----:B------:R-:W-:Y:S05]  /*4ba0*/  @P0 BRA `(.L_x_105) ;  /* 0x0000000000040947 */ /* 0x000fea0003800000 */
[----:B------:R-:W-:Y:S01]  /*4bb0*/  BPT.TRAP 0x1 ;  /* 0x000000040000795c */ /* 0x000fe20000300000 */
.L_x_105:
[----:B------:R-:W-:Y:S01]  /*4bc0*/  IMAD R11, R4, 0x1000, R11 ;  /* 0x00001000040b7824 */ /* 0x000fe200078e020b */
[----:B------:R-:W-:Y:S01]  /*4bd0*/  R2UR UR9, R10 ;  /* 0x000000000a0972ca */ /* 0x000fe200000e0000 */
[----:B------:R-:W-:Y:S01]  /*4be0*/  VIADD R13, R13, 0xffffffff ;  /* 0xffffffff0d0d7836 */ /* 0x000fe20000000000 */
[----:B------:R-:W-:Y:S01]  /*4bf0*/  UIADD3 UR4, UP0, UR20, 0xf0, URZ ;  /* 0x000000f014047890 */ /* 0x000fe2000ff1e03f */
[----:B------:R-:W-:Y:S01]  /*4c00*/  R2UR UR11, R19 ;  /* 0x00000000130b72ca */ /* 0x000fe200000e0000 */
[----:B------:R-:W-:Y:S01]  /*4c10*/  UIADD3 UR22, UP1, UR20, 0x1f0, URZ ;  /* 0x000001f014167890 */ /* 0x000fe2000ff3e03f */
[----:B------:R-:W-:Y:S01]  /*4c20*/  R2UR UR8, R11 ;  /* 0x000000000b0872ca */ /* 0x000fe200000e0000 */
[----:B------:R-:W-:Y:S01]  /*4c30*/  UIADD3.X UR5, URZ, UR21, URZ, UP0, !UPT ;  /* 0x000000153f057290 */ /* 0x000fe200087fe43f */
[----:B------:R-:W-:Y:S01]  /*4c40*/  R2UR UR10, R12 ;  /* 0x000000000c0a72ca */ /* 0x000fe200000e0000 */
[----:B------:R-:W-:Y:S01]  /*4c50*/  VIADD R4, R4, 0x1 ;  /* 0x0000000104047836 */ /* 0x000fe20000000000 */
[----:B------:R-:W-:Y:S01]  /*4c60*/  R2UR UR12, R2 ;  /* 0x00000000020c72ca */ /* 0x000fe200000e0000 */
[----:B------:R-:W-:Y:S01]  /*4c70*/  UIADD3.X UR23, URZ, UR21, URZ, UP1, !UPT ;  /* 0x000000153f177290 */ /* 0x000fe20008ffe43f */
[----:B------:R-:W-:Y:S01]  /*4c80*/  R2UR UR18, R22 ;  /* 0x00000000161272ca */ /* 0x000fe200000e0000 */
[----:B------:R-:W-:Y:S01]  /*4c90*/  UMOV UR6, 0x0 ;  /* 0x0000000000067882 */ /* 0x000fe20000000000 */
[----:B------:R-:W-:Y:S01]  /*4ca0*/  ISETP.GT.AND P3, PT, R13, 0x1, PT ;  /* 0x000000010d00780c */ /* 0x000fe20003f64270 */
[----:B------:R-:W-:Y:S01]  /*4cb0*/  UMOV UR7, 0x10000000 ;  /* 0x1000000000077882 */ /* 0x000fe20000000000 */
[----:B------:R-:W-:Y:S01]  /*4cc0*/  ISETP.NE.AND P1, PT, R4, 0x7, PT ;  /* 0x000000070400780c */ /* 0x000fe20003f25270 */
[----:B------:R-:W-:-:S02]  /*4cd0*/  VIADD R12, R12, 0x20 ;  /* 0x000000200c0c7836 */ /* 0x000fc40000000000 */
[----:B------:R-:W-:Y:S01]  /*4ce0*/  UIADD3 UR13, UR8, 0x180, URZ ;  /* 0x00000180080d7890 */ /* 0x000fe2000fffe03f */
[----:B------:R-:W-:Y:S01]  /*4cf0*/  SEL R10, RZ, 0x1, P1 ;  /* 0x00000001ff0a7807 */ /* 0x000fe20000800000 */
[----:B------:R-:W-:Y:S01]  /*4d00*/  UIADD3 UR14, UR8, 0x7180, URZ ;  /* 0x00007180080e7890 */ /* 0x000fe2000fffe03f */
[----:B------:R-:W-:Y:S02]  /*4d10*/  SEL R4, R4, RZ, P1 ;  /* 0x000000ff04047207 */ /* 0x000fe40000800000 */
[----:B------:R-:W-:Y:S02]  /*4d20*/  LOP3.LUT R3, R3, R10, RZ, 0x3c, !PT ;  /* 0x0000000a03037212 */ /* 0x000fe400078e3cff */
[----:B------:R-:W-:Y:S02]  /*4d30*/  UMOV UR8, UR13 ;  /* 0x0000000d00087c82 */ /* 0x000fe40008000000 */
[----:B------:R0:W-:Y:S02]  /*4d40*/  UTMALDG.3D [UR8], [UR4], desc[UR6] ;  /* 0x00000608040075b4 */ /* 0x0001e40008011000 */
[----:B0-----:R-:W-:Y:S01]  /*4d50*/  UMOV UR8, UR14 ;  /* 0x0000000e00087c82 */ /* 0x001fe20008000000 */
[----:B------:R-:W-:-:S02]  /*4d60*/  UMOV UR11, UR18 ;  /* 0x00000012000b7c82 */ /* 0x000fc40008000000 */
[----:B------:R0:W-:Y:S02]  /*4d70*/  UTMALDG.3D [UR8], [UR22], desc[UR6] ;  /* 0x00000608160075b4 */ /* 0x0001e40008011000 */
[----:B0-----:R-:W-:Y:S05]  /*4d80*/  @P3 BRA `(.L_x_106) ;  /* 0xfffffffc00503947 */ /* 0x001fea000383ffff */
.L_x_102:
[----:B------:R-:W-:Y:S05]  /*4d90*/  BSYNC B1 ;  /* 0x0000000000017941 */ /* 0x000fea0003800000 */
.L_x_101:
[----:B------:R-:W2:Y:S01]  /*4da0*/  LDL.64 R10, [R1] ;  /* 0x00000000010a7983 */ /* 0x000ea20000100a00 */
[----:B------:R-:W-:Y:S01]  /*4db0*/  LOP3.LUT P4, RZ, R8, 0xff, RZ, 0xc0, !PT ;  /* 0x000000ff08ff7812 */ /* 0x000fe2000788c0ff */
[----:B------:R-:W-:Y:S01]  /*4dc0*/  VIADD R4, R7, UR40 ;  /* 0x0000002807047c36 */ /* 0x000fe20008000000 */
[----:B------:R-:W-:Y:S01]  /*4dd0*/  ULDC.64 UR4, c[0x0][0x650] ;  /* 0x0001940000047ab9 */ /* 0x000fe20000000a00 */
[----:B------:R-:W-:Y:S01]  /*4de0*/  IMAD.U32 R7, RZ, RZ, UR40 ;  /* 0x00000028ff077e24 */ /* 0x000fe2000f8e00ff */
[----:B------:R-:W-:Y:S01]  /*4df0*/  UISETP.GE.U32.AND UP0, UPT, UR40, 0x7, UPT ;  /* 0x000000072800788c */ /* 0x000fe2000bf06070 */
[C---:B------:R-:W-:Y:S01]  /*4e00*/  IMAD.WIDE.U32 R2, R4.reuse, 0x24924925, RZ ;  /* 0x2492492504027825 */ /* 0x040fe200078e00ff */
[C---:B------:R-:W-:Y:S01]  /*4e10*/  ISETP.GT.U32.AND P1, PT, R4.reuse, 0x6, PT ;  /* 0x000000060400780c */ /* 0x040fe20003f24070 */
[----:B------:R-:W-:Y:S02]  /*4e20*/  BSSY B1, `(.L_x_107) ;  /* 0x000006f000017945 */ /* 0x000fe40003800000 */
[----:B------:R-:W-:Y:S01]  /*4e30*/  IMAD.IADD R2, R4, 0x1, -R3 ;  /* 0x0000000104027824 */ /* 0x000fe200078e0a03 */
[----:B------:R-:W-:Y:S01]  /*4e40*/  ISETP.LT.U32.AND P1, PT, R7, 0x7, P1 ;  /* 0x000000070700780c */ /* 0x000fe20000f21070 */
[----:B------:R-:W-:Y:S01]  /*4e50*/  IMAD.MOV.U32 R19, RZ, RZ, -0x1 ;  /* 0xffffffffff137424 */ /* 0x000fe200078e00ff */
[----:B------:R-:W-:Y:S01]  /*4e60*/  PLOP3.LUT P3, PT, PT, PT, UP0, 0x80, 0x0 ;  /* 0x000000000000781c */ /* 0x000fe20003f6f008 */
[----:B------:R-:W0:Y:S01]  /*4e70*/  @P4 S2R R8, SR_CgaCtaId ;  /* 0x0000000000084919 */ /* 0x000e220000008800 */
[----:B------:R-:W-:Y:S01]  /*4e80*/  @P4 MOV R5, 0x400 ;  /* 0x0000040000054802 */ /* 0x000fe20000000f00 */
[----:B------:R-:W-:Y:S01]  /*4e90*/  IMAD.MOV.U32 R22, RZ, RZ, -0x1 ;  /* 0xffffffffff167424 */ /* 0x000fe200078e00ff */
[----:B------:R-:W-:-:S02]  /*4ea0*/  LEA.HI R2, R2, R3, RZ, 0x1f ;  /* 0x0000000302027211 */ /* 0x000fc400078ff8ff */
[----:B------:R-:W-:Y:S02]  /*4eb0*/  PRMT R3, RZ, 0x7610, R3 ;  /* 0x00007610ff037816 */ /* 0x000fe40000000003 */
[----:B------:R-:W-:Y:S01]  /*4ec0*/  SHF.R.U32.HI R7, RZ, 0x2, R2 ;  /* 0x00000002ff077819 */ /* 0x000fe20000011602 */
[----:B------:R-:W-:Y:S01]  /*4ed0*/  IMAD.MOV.U32 R2, RZ, RZ, -0x1 ;  /* 0xffffffffff027424 */ /* 0x000fe200078e00ff */
[----:B0-----:R-:W-:Y:S02]  /*4ee0*/  @P4 LEA R8, R8, R5, 0x18 ;  /* 0x0000000508084211 */ /* 0x001fe400078ec0ff */
[----:B------:R-:W-:Y:S02]  /*4ef0*/  SEL R5, RZ, 0x1, !P1 ;  /* 0x00000001ff057807 */ /* 0x000fe40004800000 */
[----:B------:R0:W-:Y:S02]  /*4f00*/  @P4 SYNCS.ARRIVE.TRANS64.A1T0 RZ, [R8+URZ+0xa8], RZ ;  /* 0x0000a8ff08ff49a7 */ /* 0x0001e4000810003f */
[----:B------:R-:W-:-:S04]  /*4f10*/  LOP3.LUT R0, R0, R5, RZ, 0x3c, !PT ;  /* 0x0000000500007212 */ /* 0x000fc800078e3cff */
[----:B------:R-:W-:Y:S01]  /*4f20*/  @P3 LOP3.LUT R0, R0, 0x1, R7, 0x78, !PT ;  /* 0x0000000100003812 */ /* 0x000fe200078e7807 */
[----:B------:R-:W-:Y:S01]  /*4f30*/  IMAD R7, R7, -0x7, R4 ;  /* 0xfffffff907077824 */ /* 0x000fe200078e0204 */
[----:B0-----:R-:W-:Y:S02]  /*4f40*/  PRMT R8, RZ, 0x7610, R8 ;  /* 0x00007610ff087816 */ /* 0x001fe40000000008 */
[----:B--2---:R-:W-:-:S05]  /*4f50*/  IADD3 R18, P1, R18, R10, RZ ;  /* 0x0000000a12127210 */ /* 0x004fca0007f3e0ff */
[----:B------:R-:W-:Y:S01]  /*4f60*/  IMAD.X R17, R17, 0x1, R23, P1 ;  /* 0x0000000111117824 */ /* 0x000fe200008e0617 */
[----:B------:R-:W-:-:S04]  /*4f70*/  ISETP.GE.U32.AND P1, PT, R18, UR4, PT ;  /* 0x0000000412007c0c */ /* 0x000fc8000bf26070 */
[----:B------:R-:W-:-:S13]  /*4f80*/  ISETP.GE.U32.AND.EX P1, PT, R17, UR5, PT, P1 ;  /* 0x0000000511007c0c */ /* 0x000fda000bf26110 */
[----:B------:R-:W-:Y:S05]  /*4f90*/  @P1 BRA `(.L_x_108) ;  /* 0x00000004005c1947 */ /* 0x000fea0003800000 */
[----:B------:R-:W0:Y:S01]  /*4fa0*/  S2R R11, SR_CTAID.X ;  /* 0x00000000000b7919 */ /* 0x000e220000002500 */
[----:B------:R-:W-:Y:S01]  /*4fb0*/  ULDC.64 UR4, c[0x0][0x628] ;  /* 0x00018a0000047ab9 */ /* 0x000fe20000000a00 */
[----:B------:R-:W1:Y:S01]  /*4fc0*/  LDC R12, c[0x0][0x144] ;  /* 0x00005100ff0c7b82 */ /* 0x000e620000000800 */
[----:B------:R-:W-:Y:S01]  /*4fd0*/  ISETP.NE.U32.AND P1, PT, RZ, UR4, PT ;  /* 0x00000004ff007c0c */ /* 0x000fe2000bf25070 */
[----:B------:R-:W2:Y:S01]  /*4fe0*/  S2R R9, SR_CTAID.Y ;  /* 0x0000000000097919 */ /* 0x000ea20000002600 */
[----:B------:R-:W-:Y:S01]  /*4ff0*/  ULDC UR6, c[0x0][0x150] ;  /* 0x0000540000067ab9 */ /* 0x000fe20000000800 */
[----:B------:R-:W-:Y:S01]  /*5000*/  ULDC UR7, c[0x0][0x630] ;  /* 0x00018c0000077ab9 */ /* 0x000fe20000000800 */
[----:B------:R-:W-:Y:S01]  /*5010*/  ISETP.NE.AND.EX P1, PT, RZ, UR5, PT, P1 ;  /* 0x00000005ff007c0c */ /* 0x000fe2000bf25310 */
[----:B------:R-:W-:Y:S01]  /*5020*/  IMAD.MOV.U32 R2, RZ, RZ, R18 ;  /* 0x000000ffff027224 */ /* 0x000fe200078e0012 */
[----:B0-----:R-:W-:-:S05]  /*5030*/  I2FP.F32.U32 R3, R11 ;  /* 0x0000000b00037245 */ /* 0x001fca0000201000 */
[----:B------:R-:W-:Y:S01]  /*5040*/  FMUL R14, R3, UR6 ;  /* 0x00000006030e7c20 */ /* 0x000fe20008400000 */
[----:B------:R-:W-:-:S05]  /*5050*/  IMAD.MOV.U32 R3, RZ, RZ, R17 ;  /* 0x000000ffff037224 */ /* 0x000fca00078e0011 */
[----:B--2---:R-:W-:Y:S05]  /*5060*/  @!P1 BRA `(.L_x_109) ;  /* 0x0000000000289947 */ /* 0x004fea0003800000 */
[----:B------:R-:W-:Y:S02]  /*5070*/  ULDC UR6, c[0x0][0x634] ;  /* 0x00018d0000067ab9 */ /* 0x000fe40000000800 */
[----:B------:R-:W-:-:S05]  /*5080*/  IADD3 R3, P1, R18, UR6, RZ ;  /* 0x0000000612037c10 */ /* 0x000fca000ff3e0ff */
[----:B------:R-:W-:-:S04]  /*5090*/  IMAD.X R13, RZ, RZ, R17, P1 ;  /* 0x000000ffff0d7224 */ /* 0x000fc800008e0611 */
[----:B------:R-:W-:-:S04]  /*50a0*/  IMAD.WIDE.U32 R4, R13, UR4, RZ ;  /* 0x000000040d047c25 */ /* 0x000fc8000f8e00ff */
[----:B------:R-:W-:-:S04]  /*50b0*/  IMAD.WIDE.U32 R4, P1, R3, UR5, R4 ;  /* 0x0000000503047c25 */ /* 0x000fc8000f820004 */
[----:B------:R-:W-:-:S04]  /*50c0*/  IMAD.WIDE.U32 R2, R3, UR4, RZ ;  /* 0x0000000403027c25 */ /* 0x000fc8000f8e00ff */
[----:B------:R-:W-:Y:S01]  /*50d0*/  IMAD.MOV.U32 R2, RZ, RZ, R5 ;  /* 0x000000ffff027224 */ /* 0x000fe200078e0005 */
[----:B------:R-:W-:Y:S01]  /*50e0*/  IADD3 RZ, P3, R3, R4, RZ ;  /* 0x0000000403ff7210 */ /* 0x000fe20007f7e0ff */
[----:B------:R-:W-:-:S04]  /*50f0*/  IMAD.X R3, RZ, RZ, RZ, P1 ;  /* 0x000000ffff037224 */ /* 0x000fc800008e06ff */
[----:B------:R-:W-:-:S08]  /*5100*/  IMAD.WIDE.U32.X R2, R13, UR5, R2, P3 ;  /* 0x000000050d027c25 */ /* 0x000fd000098e0402 */
.L_x_109:
[--C-:B------:R-:W-:Y:S01]  /*5110*/  SHF.R.U64 R10, R2, UR7, R3.reuse ;  /* 0x00000007020a7c19 */ /* 0x100fe20008001203 */
[----:B------:R-:W0:Y:S01]  /*5120*/  F2I.U32.TRUNC.NTZ R14, R14 ;  /* 0x0000000e000e7305 */ /* 0x000e22000020f000 */
[----:B------:R-:W-:Y:S01]  /*5130*/  SHF.R.U32.HI R2, RZ, UR7, R3 ;  /* 0x00000007ff027c19 */ /* 0x000fe20008011603 */
[----:B------:R-:W-:Y:S01]  /*5140*/  ULDC.64 UR4, c[0x0][0x620] ;  /* 0x0001880000047ab9 */ /* 0x000fe20000000a00 */
[----:B------:R-:W-:Y:S01]  /*5150*/  IADD3 R5, P1, RZ, -R10, RZ ;  /* 0x8000000aff057210 */ /* 0x000fe20007f3e0ff */
[----:B------:R-:W-:Y:S01]  /*5160*/  IMAD.MOV.U32 R3, RZ, RZ, R17 ;  /* 0x000000ffff037224 */ /* 0x000fe200078e0011 */
[----:B------:R-:W-:-:S03]  /*5170*/  ULDC.64 UR6, c[0x0][0x640] ;  /* 0x0001900000067ab9 */ /* 0x000fc60000000a00 */
[----:B------:R-:W-:Y:S01]  /*5180*/  IMAD.X R2, RZ, RZ, ~R2, P1 ;  /* 0x000000ffff027224 */ /* 0x000fe200008e0e02 */
[----:B------:R-:W-:-:S03]  /*5190*/  ISETP.NE.U32.AND P1, PT, RZ, UR6, PT ;  /* 0x00000006ff007c0c */ /* 0x000fc6000bf25070 */
[----:B------:R-:W-:Y:S01]  /*51a0*/  IMAD R4, R2, UR4, RZ ;  /* 0x0000000402047c24 */ /* 0x000fe2000f8e02ff */
[----:B------:R-:W-:Y:S01]  /*51b0*/  ISETP.NE.AND.EX P1, PT, RZ, UR7, PT, P1 ;  /* 0x00000007ff007c0c */ /* 0x000fe2000bf25310 */
[----:B------:R-:W-:-:S04]  /*51c0*/  IMAD.MOV.U32 R2, RZ, RZ, R18 ;  /* 0x000000ffff027224 */ /* 0x000fc800078e0012 */
[----:B------:R-:W-:Y:S01]  /*51d0*/  IMAD.WIDE.U32 R2, R5, UR4, R2 ;  /* 0x0000000405027c25 */ /* 0x000fe2000f8e0002 */
[----:B------:R-:W-:-:S03]  /*51e0*/  ULDC UR4, c[0x0][0x618] ;  /* 0x0001860000047ab9 */ /* 0x000fc60000000800 */
[----:B------:R-:W-:Y:S01]  /*51f0*/  IMAD R5, R5, UR5, R4 ;  /* 0x0000000505057c24 */ /* 0x000fe2000f8e0204 */
[----:B------:R-:W-:Y:S01]  /*5200*/  ULDC UR5, c[0x0][0x154] ;  /* 0x0000550000057ab9 */ /* 0x000fe20000000800 */
[----:B0-----:R-:W-:Y:S02]  /*5210*/  IMAD.MOV R4, RZ, RZ, -R14 ;  /* 0x000000ffff047224 */ /* 0x001fe400078e0a0e */
[----:B------:R-:W0:Y:S01]  /*5220*/  LDC R14, c[0x0][0x148] ;  /* 0x00005200ff0e7b82 */ /* 0x000e220000000800 */
[----:B------:R-:W-:Y:S02]  /*5230*/  IMAD.IADD R3, R3, 0x1, R5 ;  /* 0x0000000103037824 */ /* 0x000fe400078e0205 */
[----:B-1----:R-:W-:Y:S01]  /*5240*/  IMAD R11, R12, R4, R11 ;  /* 0x000000040c0b7224 */ /* 0x002fe200078e020b */
[----:B------:R-:W-:Y:S02]  /*5250*/  I2FP.F32.U32 R4, R9 ;  /* 0x0000000900047245 */ /* 0x000fe40000201000 */
[----:B------:R-:W-:-:S02]  /*5260*/  SHF.R.U64 R12, R2, UR4, R3 ;  /* 0x00000004020c7c19 */ /* 0x000fc40008001203 */
[----:B------:R-:W-:Y:S01]  /*5270*/  SHF.R.U32.HI R3, RZ, UR4, R3 ;  /* 0x00000004ff037c19 */ /* 0x000fe20008011603 */
[----:B------:R-:W-:Y:S01]  /*5280*/  FMUL R4, R4, UR5 ;  /* 0x0000000504047c20 */ /* 0x000fe20008400000 */
[----:B------:R-:W-:Y:S02]  /*5290*/  ULDC UR4, c[0x0][0x608] ;  /* 0x0001820000047ab9 */ /* 0x000fe40000000800 */
[--C-:B------:R-:W-:Y:S01]  /*52a0*/  SHF.R.U64 R15, R12, UR4, R3.reuse ;  /* 0x000000040c0f7c19 */ /* 0x100fe20008001203 */
[----:B------:R1:W2:Y:S01]  /*52b0*/  F2I.U32.TRUNC.NTZ R20, R4 ;  /* 0x0000000400147305 */ /* 0x0002a2000020f000 */
[----:B------:R-:W-:Y:S01]  /*52c0*/  SHF.R.U32.HI R2, RZ, UR4, R3 ;  /* 0x00000004ff027c19 */ /* 0x000fe20008011603 */
[----:B------:R-:W-:-:S03]  /*52d0*/  ULDC UR4, c[0x0][0x658] ;  /* 0x0001960000047ab9 */ /* 0x000fc60000000800 */
[--C-:B------:R-:W-:Y:S02]  /*52e0*/  SHF.R.U64 R13, R15, UR4, R2.reuse ;  /* 0x000000040f0d7c19 */ /* 0x100fe40008001202 */
[----:B------:R-:W-:-:S03]  /*52f0*/  SHF.R.U32.HI R19, RZ, UR4, R2 ;  /* 0x00000004ff137c19 */ /* 0x000fc60008011602 */
[----:B------:R-:W-:Y:S02]  /*5300*/  IMAD.MOV.U32 R2, RZ, RZ, R13 ;  /* 0x000000ffff027224 */ /* 0x000fe400078e000d */
[----:B------:R-:W-:Y:S01]  /*5310*/  IMAD.MOV.U32 R3, RZ, RZ, R19 ;  /* 0x000000ffff037224 */ /* 0x000fe200078e0013 */
[----:B-1----:R-:W-:Y:S06]  /*5320*/  @!P1 BRA `(.L_x_110) ;  /* 0x0000000000289947 */ /* 0x002fec0003800000 */
        /* <DEDUP_REMOVED lines=10> */
.L_x_110:
[----:B------:R-:W1:Y:S01]  /*53d0*/  LDC R4, c[0x0][0x65c] ;  /* 0x00019700ff047b82 */ /* 0x000e620000000800 */
[----:B------:R-:W-:Y:S01]  /*53e0*/  ULDC UR4, c[0x0][0x648] ;  /* 0x0001920000047ab9 */ /* 0x000fe20000000800 */
[----:B------:R-:W-:Y:S01]  /*53f0*/  LOP3.LUT R15, R15, UR16, RZ, 0xc0, !PT ;  /* 0x000000100f0f7c12 */ /* 0x000fe2000f8ec0ff */
[----:B--2---:R-:W-:Y:S01]  /*5400*/  IMAD.MOV R20, RZ, RZ, -R20 ;  /* 0x000000ffff147224 */ /* 0x004fe200078e0a14 */
[----:B------:R-:W-:Y:S01]  /*5410*/  SHF.R.U64 R2, R2, UR4, R3 ;  /* 0x0000000402027c19 */ /* 0x000fe20008001203 */
[----:B------:R-:W-:Y:S01]  /*5420*/  ULDC UR4, c[0x0][0x638] ;  /* 0x00018e0000047ab9 */ /* 0x000fe20000000800 */
[----:B------:R-:W-:Y:S01]  /*5430*/  LOP3.LUT R12, R12, UR15, RZ, 0xc0, !PT ;  /* 0x0000000f0c0c7c12 */ /* 0x000fe2000f8ec0ff */
[----:B------:R-:W-:Y:S01]  /*5440*/  ULDC UR5, c[0x0][0x610] ;  /* 0x0001840000057ab9 */ /* 0x000fe20000000800 */
[----:B------:R-:W-:Y:S01]  /*5450*/  IMAD.MOV.U32 R3, RZ, RZ, 0x1 ;  /* 0x00000001ff037424 */ /* 0x000fe200078e00ff */
[----:B-1----:R-:W-:Y:S01]  /*5460*/  ISETP.NE.AND P1, PT, R4, 0x1, PT ;  /* 0x000000010400780c */ /* 0x002fe20003f25270 */
[----:B------:R-:W-:-:S02]  /*5470*/  IMAD.MOV R4, RZ, RZ, -R2 ;  /* 0x000000ffff047224 */ /* 0x000fc400078e0a02 */
[----:B------:R-:W-:Y:S02]  /*5480*/  IMAD R2, R2, UR17, R15 ;  /* 0x0000001102027c24 */ /* 0x000fe4000f8e020f */
[----:B------:R-:W-:Y:S01]  /*5490*/  IMAD R13, R4, UR4, R13 ;  /* 0x00000004040d7c24 */ /* 0x000fe2000f8e020d */
[----:B------:R-:W-:-:S07]  /*54a0*/  ULDC UR4, c[0x0][0x600] ;  /* 0x0001800000047ab9 */ /* 0x000fce0000000800 */
[----:B0-----:R-:W-:-:S04]  /*54b0*/  @P1 IMAD R11, R14, R20, R9 ;  /* 0x000000140e0b1224 */ /* 0x001fc800078e0209 */
[----:B------:R-:W-:Y:S02]  /*54c0*/  IMAD R11, R2, UR5, R11 ;  /* 0x00000005020b7c24 */ /* 0x000fe4000f8e020b */
[----:B------:R-:W-:-:S05]  /*54d0*/  IMAD R2, R13, UR4, R12 ;  /* 0x000000040d027c24 */ /* 0x000fca000f8e020c */
[----:B------:R-:W-:Y:S02]  /*54e0*/  SEL R22, R2, R11, !P1 ;  /* 0x0000000b02167207 */ /* 0x000fe40004800000 */
[----:B------:R-:W-:Y:S01]  /*54f0*/  SEL R19, R11, R2, !P1 ;  /* 0x000000020b137207 */ /* 0x000fe20004800000 */
[----:B------:R-:W-:-:S07]  /*5500*/  IMAD.MOV.U32 R2, RZ, RZ, R10 ;  /* 0x000000ffff027224 */ /* 0x000fce00078e000a */
.L_x_108:
[----:B------:R-:W-:Y:S05]  /*5510*/  BSYNC B1 ;  /* 0x0000000000017941 */ /* 0x000fea0003800000 */
.L_x_107:
[----:B------:R-:W-:-:S13]  /*5520*/  LOP3.LUT P1, RZ, R3, 0xff, RZ, 0xc0, !PT ;  /* 0x000000ff03ff7812 */ /* 0x000fda000782c0ff */
[----:B------:R-:W-:Y:S05]  /*5530*/  @P1 BRA `(.L_x_111) ;  /* 0xfffffff400301947 */ /* 0x000fea000383ffff */
[----:B------:R-:W-:Y:S05]  /*5540*/  BSYNC B0 ;  /* 0x0000000000007941 */ /* 0x000fea0003800000 */
.L_x_99:
[----:B------:R-:W-:-:S03]  /*5550*/  UMOV UR4, 0xffffffff ;  /* 0xffffffff00047882 */ /* 0x000fc60000000000 */
[----:B------:R-:W-:Y:S05]  /*5560*/  BRA.DIV UR4, `(.L_x_112) ;  /* 0x0000000604ac7947 */ /* 0x000fea000b800000 */
[----:B------:R-:W-:-:S13]  /*5570*/  ELECT P6, URZ, PT ;  /* 0x00000000003f782f */ /* 0x000fda00038c0000 */
.L_x_131:
[----:B------:R-:W-:Y:S04]  /*5580*/  BSSY B0, `(.L_x_113) ;  /* 0x0000046000007945 */ /* 0x000fe80003800000 */
[----:B------:R-:W-:Y:S05]  /*5590*/  @!P6 BRA `(.L_x_114) ;  /* 0x000000040010e947 */ /* 0x000fea0003800000 */
[----:B------:R-:W-:-:S04]  /*55a0*/  LOP3.LUT R16, R16, 0x2, RZ, 0xfc, !PT ;  /* 0x0000000210107812 */ /* 0x000fc800078efcff */
[----:B------:R-:W-:-:S13]  /*55b0*/  ISETP.NE.AND P0, PT, R16, 0x3, PT ;  /* 0x000000031000780c */ /* 0x000fda0003f05270 */
[----:B------:R-:W-:Y:S05]  /*55c0*/  @!P0 BRA `(.L_x_115) ;  /* 0x0000000000048947 */ /* 0x000fea0003800000 */
[----:B------:R-:W-:Y:S01]  /*55d0*/  BPT.TRAP 0x1 ;  /* 0x000000040000795c */ /* 0x000fe20000300000 */
.L_x_115:
[----:B------:R-:W0:Y:S01]  /*55e0*/  S2R R3, SR_CgaCtaId ;  /* 0x0000000000037919 */ /* 0x000e220000008800 */
[----:B------:R-:W-:Y:S02]  /*55f0*/  MOV R2, 0x400 ;  /* 0x0000040000027802 */ /* 0x000fe40000000f00 */
[----:B------:R-:W-:Y:S02]  /*5600*/  SHF.L.U32 R4, R0, 0x1f, RZ ;  /* 0x0000001f00047819 */ /* 0x000fe400000006ff */
[----:B0-----:R-:W-:-:S05]  /*5610*/  LEA R2, R3, R2, 0x18 ;  /* 0x0000000203027211 */ /* 0x001fca00078ec0ff */
[----:B------:R-:W-:-:S04]  /*5620*/  VIADD R2, R2, 0x38 ;  /* 0x0000003802027836 */ /* 0x000fc80000000000 */
[C---:B------:R-:W-:Y:S02]  /*5630*/  IMAD R9, R7.reuse, 0x8, R2 ;  /* 0x0000000807097824 */ /* 0x040fe400078e0202 */
[----:B------:R-:W-:Y:S02]  /*5640*/  VIADD R7, R7, 0x1 ;  /* 0x0000000107077836 */ /* 0x000fe40000000000 */
[----:B------:R-:W0:Y:S03]  /*5650*/  SYNCS.PHASECHK.TRANS64.TRYWAIT P0, [R9+URZ], R4 ;  /* 0x00000004090075a7 */ /* 0x000e26000800017f */
[----:B------:R-:W-:-:S04]  /*5660*/  ISETP.NE.AND P1, PT, R7, 0x7, PT ;  /* 0x000000070700780c */ /* 0x000fc80003f25270 */
[----:B------:R-:W-:Y:S02]  /*5670*/  SEL R3, RZ, 0x1, P1 ;  /* 0x00000001ff037807 */ /* 0x000fe40000800000 */
[----:B------:R-:W-:Y:S02]  /*5680*/  SEL R7, R7, RZ, P1 ;  /* 0x000000ff07077207 */ /* 0x000fe40000800000 */
[----:B------:R-:W-:-:S03]  /*5690*/  LOP3.LUT R6, R0, R3, RZ, 0x3c, !PT ;  /* 0x0000000300067212 */ /* 0x000fc600078e3cff */
[----:B------:R-:W-:Y:S01]  /*56a0*/  IMAD R8, R7, 0x8, R2 ;  /* 0x0000000807087824 */ /* 0x000fe200078e0202 */
[----:B------:R-:W-:Y:S01]  /*56b0*/  SHF.L.U32 R5, R6, 0x1f, RZ ;  /* 0x0000001f06057819 */ /* 0x000fe200000006ff */
[----:B0-----:R-:W-:Y:S06]  /*56c0*/  @!P0 BRA `(.L_x_116) ;  /* 0x0000000400748947 */ /* 0x001fec0003800000 */
.L_x_132:
[----:B------:R-:W1:Y:S01]  /*56d0*/  SYNCS.PHASECHK.TRANS64.TRYWAIT P0, [R8+URZ], R5 ;  /* 0x00000005080075a7 */ /* 0x000e62000800017f */
[----:B------:R-:W-:-:S05]  /*56e0*/  VIADD R0, R7, 0x1 ;  /* 0x0000000107007836 */ /* 0x000fca0000000000 */
[----:B------:R-:W-:-:S04]  /*56f0*/  ISETP.NE.AND P1, PT, R0, 0x7, PT ;  /* 0x000000070000780c */ /* 0x000fc80003f25270 */
[----:B------:R-:W-:Y:S02]  /*5700*/  SEL R3, RZ, 0x1, P1 ;  /* 0x00000001ff037807 */ /* 0x000fe40000800000 */
[----:B------:R-:W-:Y:S02]  /*5710*/  SEL R7, R0, RZ, P1 ;  /* 0x000000ff00077207 */ /* 0x000fe40000800000 */
[----:B------:R-:W-:-:S03]  /*5720*/  LOP3.LUT R6, R6, R3, RZ, 0x3c, !PT ;  /* 0x0000000306067212 */ /* 0x000fc600078e3cff */
[----:B0-----:R-:W-:Y:S01]  /*5730*/  IMAD R9, R7, 0x8, R2 ;  /* 0x0000000807097824 */ /* 0x001fe200078e0202 */
[----:B------:R-:W-:Y:S01]  /*5740*/  SHF.L.U32 R4, R6, 0x1f, RZ ;  /* 0x0000001f06047819 */ /* 0x000fe200000006ff */
[----:B-1----:R-:W-:Y:S06]  /*5750*/  @!P0 BRA `(.L_x_117) ;  /* 0x0000000400648947 */ /* 0x002fec0003800000 */
.L_x_133:
        /* <DEDUP_REMOVED lines=9> */
.L_x_134:
        /* <DEDUP_REMOVED lines=9> */
.L_x_135:
[----:B------:R-:W1:Y:S01]  /*5880*/  SYNCS.PHASECHK.TRANS64.TRYWAIT P0, [R9+URZ], R4 ;  /* 0x00000004090075a7 */ /* 0x000e62000800017f */
[----:B------:R-:W-:-:S05]  /*5890*/  VIADD R0, R7, 0x1 ;  /* 0x0000000107007836 */ /* 0x000fca0000000000 */
[----:B------:R-:W-:-:S04]  /*58a0*/  ISETP.NE.AND P1, PT, R0, 0x7, PT ;  /* 0x000000070000780c */ /* 0x000fc80003f25270 */
[----:B------:R-:W-:Y:S02]  /*58b0*/  SEL R3, RZ, 0x1, P1 ;  /* 0x00000001ff037807 */ /* 0x000fe40000800000 */
[----:B------:R-:W-:Y:S02]  /*58c0*/  SEL R7, R0, RZ, P1 ;  /* 0x000000ff00077207 */ /* 0x000fe40000800000 */
[----:B------:R-:W-:-:S03]  /*58d0*/  LOP3.LUT R11, R6, R3, RZ, 0x3c, !PT ;  /* 0x00000003060b7212 */ /* 0x000fc600078e3cff */
[----:B------:R-:W-:Y:S01]  /*58e0*/  IMAD R6, R7, 0x8, R2 ;  /* 0x0000000807067824 */ /* 0x000fe200078e0202 */
[----:B0-----:R-:W-:Y:S01]  /*58f0*/  SHF.L.U32 R5, R11, 0x1f, RZ ;  /* 0x0000001f0b057819 */ /* 0x001fe200000006ff */
[----:B-1----:R-:W-:Y:S06]  /*5900*/  @!P0 BRA `(.L_x_120) ;  /* 0x0000000400348947 */ /* 0x002fec0003800000 */
.L_x_136:
[----:B------:R-:W1:Y:S01]  /*5910*/  SYNCS.PHASECHK.TRANS64.TRYWAIT P0, [R6+URZ], R5 ;  /* 0x00000005060075a7 */ /* 0x000e62000800017f */
[----:B------:R-:W-:-:S05]  /*5920*/  VIADD R0, R7, 0x1 ;  /* 0x0000000107007836 */ /* 0x000fca0000000000 */
[----:B------:R-:W-:-:S04]  /*5930*/  ISETP.NE.AND P1, PT, R0, 0x7, PT ;  /* 0x000000070000780c */ /* 0x000fc80003f25270 */
[----:B0-----:R-:W-:Y:S02]  /*5940*/  SEL R4, RZ, 0x1, P1 ;  /* 0x00000001ff047807 */ /* 0x001fe40000800000 */
[----:B------:R-:W-:Y:S02]  /*5950*/  SEL R3, R0, RZ, P1 ;  /* 0x000000ff00037207 */ /* 0x000fe40000800000 */
[----:B------:R-:W-:Y:S01]  /*5960*/  LOP3.LUT R0, R11, R4, RZ, 0x3c, !PT ;  /* 0x000000040b007212 */ /* 0x000fe200078e3cff */
[----:B-1----:R-:W-:Y:S06]  /*5970*/  @!P0 BRA `(.L_x_121) ;  /* 0x00000004002c8947 */ /* 0x002fec0003800000 */
.L_x_137:
[----:B------:R-:W-:Y:S01]  /*5980*/  IMAD R3, R3, 0x8, R2 ;  /* 0x0000000803037824 */ /* 0x000fe200078e0202 */
[----:B------:R-:W-:-:S07]  /*5990*/  SHF.L.U32 R0, R0, 0x1f, RZ ;  /* 0x0000001f00007819 */ /* 0x000fce00000006ff */
.L_x_122:
[----:B-1----:R1:W2:Y:S02]  /*59a0*/  SYNCS.PHASECHK.TRANS64.TRYWAIT P0, [R3+URZ], R0 ;  /* 0x00000000030075a7 */ /* 0x0022a4000800017f */
[----:B--2---:R-:W-:Y:S05]  /*59b0*/  @!P0 NANOSLEEP.SYNCS 0x989680 ;  /* 0x009896800000895d */ /* 0x004fea0003900000 */
[----:B------:R-:W2:Y:S02]  /*59c0*/  @!P0 SYNCS.PHASECHK.TRANS64 P0, [R3+URZ], R0 ;  /* 0x00000000030085a7 */ /* 0x000ea4000800007f */
[----:B--2---:R-:W-:Y:S05]  /*59d0*/  @!P0 BRA `(.L_x_122) ;  /* 0xfffffffc00f08947 */ /* 0x004fea000383ffff */
.L_x_114:
[----:B------:R-:W-:Y:S05]  /*59e0*/  BSYNC B0 ;  /* 0x0000000000007941 */ /* 0x000fea0003800000 */
.L_x_113:
[----:B------:R-:W-:Y:S05]  /*59f0*/  EXIT ;  /* 0x000000000000794d */ /* 0x000fea0003800000 */
.L_x_15:
[----:B-1----:R1:W2:Y:S02]  /*5a00*/  SYNCS.PHASECHK.TRANS64.TRYWAIT P0, [R63+URZ], R0 ;  /* 0x000000003f0075a7 */ /* 0x0022a4000800017f */
[----:B--2---:R-:W-:Y:S05]  /*5a10*/  @!P0 NANOSLEEP.SYNCS 0x989680 ;  /* 0x009896800000895d */ /* 0x004fea0003900000 */
[----:B------:R-:W2:Y:S02]  /*5a20*/  @!P0 SYNCS.PHASECHK.TRANS64 P0, [R63+URZ], R0 ;  /* 0x000000003f0085a7 */ /* 0x000ea4000800007f */
[----:B--2---:R-:W-:Y:S05]  /*5a30*/  @!P0 BRA `(.L_x_15) ;  /* 0xfffffffc00f08947 */ /* 0x004fea000383ffff */
[----:B------:R-:W-:Y:S05]  /*5a40*/  BRA `(.L_x_123) ;  /* 0xffffffb800cc7947 */ /* 0x000fea000383ffff */
.L_x_20:
[----:B--2---:R2:W3:Y:S02]  /*5a50*/  SYNCS.PHASECHK.TRANS64.TRYWAIT P1, [R3+URZ], R0 ;  /* 0x00000000030075a7 */ /* 0x0044e4000802017f */
[----:B---3--:R-:W-:Y:S05]  /*5a60*/  @!P1 NANOSLEEP.SYNCS 0x989680 ;  /* 0x009896800000995d */ /* 0x008fea0003900000 */
[----:B------:R-:W3:Y:S02]  /*5a70*/  @!P1 SYNCS.PHASECHK.TRANS64 P1, [R3+URZ], R0 ;  /* 0x00000000030095a7 */ /* 0x000ee4000802007f */
[----:B---3--:R-:W-:Y:S05]  /*5a80*/  @!P1 BRA `(.L_x_20) ;  /* 0xfffffffc00f09947 */ /* 0x008fea000383ffff */
[----:B------:R-:W-:Y:S05]  /*5a90*/  BRA `(.L_x_19) ;  /* 0xffffffbc00307947 */ /* 0x000fea000383ffff */
.L_x_25:
[----:B--2---:R-:W-:-:S04]  /*5aa0*/  IMAD.U32 R4, RZ, RZ, UR4 ;  /* 0x00000004ff047e24 */ /* 0x004fc8000f8e00ff */
[----:B------:R2:W3:Y:S03]  /*5ab0*/  SYNCS.PHASECHK.TRANS64.TRYWAIT P1, [R4+URZ], R3 ;  /* 0x00000003040075a7 */ /* 0x0004e6000802017f */
[----:B---3--:R-:W-:Y:S05]  /*5ac0*/  @!P1 NANOSLEEP.SYNCS 0x989680 ;  /* 0x009896800000995d */ /* 0x008fea0003900000 */
[----:B------:R-:W3:Y:S02]  /*5ad0*/  @!P1 SYNCS.PHASECHK.TRANS64 P1, [R4+URZ], R3 ;  /* 0x00000003040095a7 */ /* 0x000ee4000802007f */
[----:B---3--:R-:W-:Y:S05]  /*5ae0*/  @!P1 BRA `(.L_x_25) ;  /* 0xfffffffc00ec9947 */ /* 0x008fea000383ffff */
[----:B------:R-:W-:Y:S05]  /*5af0*/  BRA `(.L_x_24) ;  /* 0xffffffbc00a87947 */ /* 0x000fea000383ffff */
.L_x_31:
[----:B---3--:R3:W4:Y:S02]  /*5b00*/  SYNCS.PHASECHK.TRANS64.TRYWAIT P0, [R63+URZ+0x10], R0 ;  /* 0x000010003f0075a7 */ /* 0x008724000800017f */
[----:B----4-:R-:W-:Y:S05]  /*5b10*/  @!P0 NANOSLEEP.SYNCS 0x989680 ;  /* 0x009896800000895d */ /* 0x010fea0003900000 */
[----:B------:R-:W4:Y:S02]  /*5b20*/  @!P0 SYNCS.PHASECHK.TRANS64 P0, [R63+URZ+0x10], R0 ;  /* 0x000010003f0085a7 */ /* 0x000f24000800007f */
[----:B----4-:R-:W-:Y:S05]  /*5b30*/  @!P0 BRA `(.L_x_31) ;  /* 0xfffffffc00f08947 */ /* 0x010fea000383ffff */
[----:B------:R-:W-:Y:S05]  /*5b40*/  BRA `(.L_x_124) ;  /* 0xffffffc000b07947 */ /* 0x000fea000383ffff */
.L_x_100:
[----:B------:R-:W-:Y:S01]  /*5b50*/  BSSY B1, `(.L_x_125) ;  /* 0x0000006000017945 */ /* 0x000fe20003800000 */
[----:B------:R-:W-:-:S07]  /*5b60*/  IMAD.MOV.U32 R15, RZ, RZ, -0x1 ;  /* 0xffffffffff0f7424 */ /* 0x000fce00078e00ff */
[----:B-----5:R-:W-:Y:S05]  /*5b70*/  WARPSYNC.COLLECTIVE R15, `(.L_x_126) ;  /* 0x000000000f0c7348 */ /* 0x020fea0003c00000 */
[----:B------:R-:W-:Y:S02]  /*5b80*/  ELECT P6, UR62, PT ;  /* 0x00000000003e782f */ /* 0x000fe400038c0000 */
[----:B------:R-:W-:Y:S01]  /*5b90*/  MOV R14, UR62 ;  /* 0x0000003e000e7c02 */ /* 0x000fe20008000f00 */
[----:B-----5:R-:W-:Y:S10]  /*5ba0*/  ENDCOLLECTIVE ;  /* 0x000000000000791b */ /* 0x020ff40003800000 */
.L_x_126:
[----:B------:R-:W-:Y:S05]  /*5bb0*/  BSYNC B1 ;  /* 0x0000000000017941 */ /* 0x000fea0003800000 */
.L_x_125:
[----:B------:R-:W-:Y:S05]  /*5bc0*/  BRA `(.L_x_127) ;  /* 0xffffffec00987947 */ /* 0x000fea000383ffff */
.L_x_103:
[----:B0-----:R0:W1:Y:S02]  /*5bd0*/  SYNCS.PHASECHK.TRANS64.TRYWAIT P1, [R10+URZ+0x38], R5 ;  /* 0x000038050a0075a7 */ /* 0x001064000802017f */
[----:B-1----:R-:W-:Y:S05]  /*5be0*/  @!P1 NANOSLEEP.SYNCS 0x989680 ;  /* 0x009896800000995d */ /* 0x002fea0003900000 */
[----:B------:R-:W1:Y:S02]  /*5bf0*/  @!P1 SYNCS.PHASECHK.TRANS64 P1, [R10+URZ+0x38], R5 ;  /* 0x000038050a0095a7 */ /* 0x000e64000802007f */
[----:B-1----:R-:W-:Y:S05]  /*5c00*/  @!P1 BRA `(.L_x_103) ;  /* 0xfffffffc00f09947 */ /* 0x002fea000383ffff */
[----:B------:R-:W-:Y:S05]  /*5c10*/  BRA `(.L_x_128) ;  /* 0xffffffec00cc7947 */ /* 0x000fea000383ffff */
.L_x_112:
[----:B------:R-:W-:Y:S01]  /*5c20*/  BSSY B0, `(.L_x_129) ;  /* 0x0000006000007945 */ /* 0x000fe20003800000 */
[----:B------:R-:W-:-:S07]  /*5c30*/  IMAD.MOV.U32 R15, RZ, RZ, -0x1 ;  /* 0xffffffffff0f7424 */ /* 0x000fce00078e00ff */
[----:B-----5:R-:W-:Y:S05]  /*5c40*/  WARPSYNC.COLLECTIVE R15, `(.L_x_130) ;  /* 0x000000000f0c7348 */ /* 0x020fea0003c00000 */
[----:B------:R-:W-:Y:S02]  /*5c50*/  ELECT P6, UR62, PT ;  /* 0x00000000003e782f */ /* 0x000fe400038c0000 */
[----:B------:R-:W-:Y:S01]  /*5c60*/  MOV R14, UR62 ;  /* 0x0000003e000e7c02 */ /* 0x000fe20008000f00 */
[----:B-----5:R-:W-:Y:S10]  /*5c70*/  ENDCOLLECTIVE ;  /* 0x000000000000791b */ /* 0x020ff40003800000 */
.L_x_130:
[----:B------:R-:W-:Y:S05]  /*5c80*/  BSYNC B0 ;  /* 0x0000000000007941 */ /* 0x000fea0003800000 */
.L_x_129:
[----:B------:R-:W-:Y:S05]  /*5c90*/  BRA `(.L_x_131) ;  /* 0xfffffff800387947 */ /* 0x000fea000383ffff */
.L_x_116:
[----:B0-----:R0:W1:Y:S02]  /*5ca0*/  SYNCS.PHASECHK.TRANS64.TRYWAIT P0, [R9+URZ], R4 ;  /* 0x00000004090075a7 */ /* 0x001064000800017f */
[----:B-1----:R-:W-:Y:S05]  /*5cb0*/  @!P0 NANOSLEEP.SYNCS 0x989680 ;  /* 0x009896800000895d */ /* 0x002fea0003900000 */
[----:B------:R-:W1:Y:S02]  /*5cc0*/  @!P0 SYNCS.PHASECHK.TRANS64 P0, [R9+URZ], R4 ;  /* 0x00000004090085a7 */ /* 0x000e64000800007f */
[----:B-1----:R-:W-:Y:S05]  /*5cd0*/  @!P0 BRA `(.L_x_116) ;  /* 0xfffffffc00f08947 */ /* 0x002fea000383ffff */
[----:B------:R-:W-:Y:S05]  /*5ce0*/  BRA `(.L_x_132) ;  /* 0xfffffff800787947 */ /* 0x000fea000383ffff */
.L_x_117:
[----:B0-----:R0:W1:Y:S02]  /*5cf0*/  SYNCS.PHASECHK.TRANS64.TRYWAIT P0, [R8+URZ], R5 ;  /* 0x00000005080075a7 */ /* 0x001064000800017f */
[----:B-1----:R-:W-:Y:S05]  /*5d00*/  @!P0 NANOSLEEP.SYNCS 0x989680 ;  /* 0x009896800000895d */ /* 0x002fea0003900000 */
[----:B------:R-:W1:Y:S02]  /*5d10*/  @!P0 SYNCS.PHASECHK.TRANS64 P0, [R8+URZ], R5 ;  /* 0x00000005080085a7 */ /* 0x000e64000800007f */
[----:B-1----:R-:W-:Y:S05]  /*5d20*/  @!P0 BRA `(.L_x_117) ;  /* 0xfffffffc00f08947 */ /* 0x002fea000383ffff */
[----:B------:R-:W-:Y:S05]  /*5d30*/  BRA `(.L_x_133) ;  /* 0xfffffff800887947 */ /* 0x000fea000383ffff */
.L_x_118:
[----:B0-----:R0:W1:Y:S02]  /*5d40*/  SYNCS.PHASECHK.TRANS64.TRYWAIT P0, [R9+URZ], R4 ;  /* 0x00000004090075a7 */ /* 0x001064000800017f */
[----:B-1----:R-:W-:Y:S05]  /*5d50*/  @!P0 NANOSLEEP.SYNCS 0x989680 ;  /* 0x009896800000895d */ /* 0x002fea0003900000 */
[----:B------:R-:W1:Y:S02]  /*5d60*/  @!P0 SYNCS.PHASECHK.TRANS64 P0, [R9+URZ], R4 ;  /* 0x00000004090085a7 */ /* 0x000e64000800007f */
[----:B-1----:R-:W-:Y:S05]  /*5d70*/  @!P0 BRA `(.L_x_118) ;  /* 0xfffffffc00f08947 */ /* 0x002fea000383ffff */
[----:B------:R-:W-:Y:S05]  /*5d80*/  BRA `(.L_x_134) ;  /* 0xfffffff800987947 */ /* 0x000fea000383ffff */
.L_x_119:
[----:B0-----:R0:W1:Y:S02]  /*5d90*/  SYNCS.PHASECHK.TRANS64.TRYWAIT P0, [R8+URZ], R5 ;  /* 0x00000005080075a7 */ /* 0x001064000800017f */
[----:B-1----:R-:W-:Y:S05]  /*5da0*/  @!P0 NANOSLEEP.SYNCS 0x989680 ;  /* 0x009896800000895d */ /* 0x002fea0003900000 */
[----:B------:R-:W1:Y:S02]  /*5db0*/  @!P0 SYNCS.PHASECHK.TRANS64 P0, [R8+URZ], R5 ;  /* 0x00000005080085a7 */ /* 0x000e64000800007f */
[----:B-1----:R-:W-:Y:S05]  /*5dc0*/  @!P0 BRA `(.L_x_119) ;  /* 0xfffffffc00f08947 */ /* 0x002fea000383ffff */
[----:B------:R-:W-:Y:S05]  /*5dd0*/  BRA `(.L_x_135) ;  /* 0xfffffff800a87947 */ /* 0x000fea000383ffff */
.L_x_120:
[----:B0-----:R0:W1:Y:S02]  /*5de0*/  SYNCS.PHASECHK.TRANS64.TRYWAIT P0, [R9+URZ], R4 ;  /* 0x00000004090075a7 */ /* 0x001064000800017f */
[----:B-1----:R-:W-:Y:S05]  /*5df0*/  @!P0 NANOSLEEP.SYNCS 0x989680 ;  /* 0x009896800000895d */ /* 0x002fea0003900000 */
[----:B------:R-:W1:Y:S02]  /*5e00*/  @!P0 SYNCS.PHASECHK.TRANS64 P0, [R9+URZ], R4 ;  /* 0x00000004090085a7 */ /* 0x000e64000800007f */
[----:B-1----:R-:W-:Y:S05]  /*5e10*/  @!P0 BRA `(.L_x_120) ;  /* 0xfffffffc00f08947 */ /* 0x002fea000383ffff */
[----:B------:R-:W-:Y:S05]  /*5e20*/  BRA `(.L_x_136) ;  /* 0xfffffff800b87947 */ /* 0x000fea000383ffff */
.L_x_121:
[----:B0-----:R0:W1:Y:S02]  /*5e30*/  SYNCS.PHASECHK.TRANS64.TRYWAIT P0, [R6+URZ], R5 ;  /* 0x00000005060075a7 */ /* 0x001064000800017f */
[----:B-1----:R-:W-:Y:S05]  /*5e40*/  @!P0 NANOSLEEP.SYNCS 0x989680 ;  /* 0x009896800000895d */ /* 0x002fea0003900000 */
[----:B------:R-:W1:Y:S02]  /*5e50*/  @!P0 SYNCS.PHASECHK.TRANS64 P0, [R6+URZ], R5 ;  /* 0x00000005060085a7 */ /* 0x000e64000800007f */
[----:B-1----:R-:W-:Y:S05]  /*5e60*/  @!P0 BRA `(.L_x_121) ;  /* 0xfffffffc00f08947 */ /* 0x002fea000383ffff */
[----:B------:R-:W-:Y:S05]  /*5e70*/  BRA `(.L_x_137) ;  /* 0xfffffff800c07947 */ /* 0x000fea000383ffff */
.L_x_138:
[----:B------:R-:W-:-:S00]  /*5e80*/  BRA `(.L_x_138) ;  /* 0xfffffffc00fc7947 */ /* 0x000fc0000383ffff */
[----:B------:R-:W-:-:S00]  /*5e90*/  NOP ;  /* 0x0000000000007918 */ /* 0x000fc00000000000 */
        /* <DEDUP_REMOVED lines=14> */
.L_x_139:


//--------------------- .nv.global.init           --------------------------
	.section	.nv.global.init,"aw",@progbits
.nv.global.init:
	.type		$str$22,@object
	.size		$str$22,($str$23 - $str$22)
$str$22:
        /*0000*/ 	.byte	0x6b, 0x5f, 0x74, 0x69, 0x6c, 0x65, 0x5f, 0x63, 0x6f, 0x75, 0x6e, 0x74, 0x20, 0x3e, 0x3d, 0x20
        /*0010*/ 	.byte	0x31, 0x00
	.type		$str$23,@object
	.size		$str$23,(__unnamed_1 - $str$23)
$str$23:
        /*0012*/ 	.byte	0x2f, 0x74, 0x6d, 0x70, 0x2f, 0x63, 0x75, 0x74, 0x6c, 0x61, 0x73, 0x73, 0x5f, 0x73, 0x77, 0x65
        /*0022*/ 	.byte	0x65, 0x70, 0x5f, 0x73, 0x72, 0x63, 0x2f, 0x69, 0x6e, 0x63, 0x6c, 0x75, 0x64, 0x65, 0x2f, 0x63
        /*0032*/ 	.byte	0x75, 0x74, 0x6c, 0x61, 0x73, 0x73, 0x2f, 0x67, 0x65, 0x6d, 0x6d, 0x2f, 0x63, 0x6f, 0x6c, 0x6c
        /*0042*/ 	.byte	0x65, 0x63, 0x74, 0x69, 0x76, 0x65, 0x2f, 0x73, 0x6d, 0x39, 0x30, 0x5f, 0x6d, 0x6d, 0x61, 0x5f
        /*0052*/ 	.byte	0x74, 0x6d, 0x61, 0x5f, 0x67, 0x6d, 0x6d, 0x61, 0x5f, 0x73, 0x73, 0x5f, 0x77, 0x61, 0x72, 0x70
        /*0062*/ 	.byte	0x73, 0x70, 0x65, 0x63, 0x69, 0x61, 0x6c, 0x69, 0x7a, 0x65, 0x64, 0x2e, 0x68, 0x70, 0x70, 0x00
	.type		__unnamed_1,@object
	.size		__unnamed_1,(.L_0 - __unnamed_1)
__unnamed_1:
        /*0072*/ 	.byte	0x76, 0x6f, 0x69, 0x64, 0x20, 0x63, 0x75, 0x74, 0x6c, 0x61, 0x73, 0x73, 0x3a, 0x3a, 0x67, 0x65
        /* <DEDUP_REMOVED lines=179> */
        /*0bb2*/ 	.byte	0x74, 0x79, 0x5d, 0x00
.L_0:


//--------------------- .nv.shared._ZN7cutlass13device_kernelINS_4gemm6kernel13GemmUniversalIN4cute5tupleIJiiiiEEENS1_10collective13CollectiveMmaINS1_34MainloopSm90TmaGmmaWarpSpecializedILi7ENS5_IJNS4_1CILi1EEESB_SB_EEENS1_32KernelTmaWarpSpecializedPingpongEEENS5_IJNSA_ILi64EEESF_NSA_ILi32EEEEEENS_6half_tENS5_IJlSB_lEEESI_SJ_NS4_8TiledMMAINS4_8MMA_AtomIJNS4_4SM904GMMA25MMA_64x64x16_F32F16F16_SSILNSN_5MajorE0ELSP_0ELNSN_7ScaleInE1ELSQ_1EEEEEENS4_6LayoutISC_NS5_IJNSA_ILi0EEESU_SU_EEEEENS5_IJNS4_10UnderscoreESX_SX_EEEEENS4_13SM90_TMA_LOADENS4_14ComposedLayoutINS4_7SwizzleILi2ELi4ELi3EEENS4_18smem_ptr_flag_bitsILi16EEENST_INS5_IJNSA_ILi8EEESG_EEENS5_IJSG_SB_EEEEEEEvNS4_8identityES10_S1A_vS1B_EENS_8epilogue10collective6detail29Sm90TmaWarpSpecializedAdapterINS1E_15DefaultEpilogueISI_SJ_SJ_NS1D_6thread17LinearCombinationISI_Li1EffLNS1I_9ScaleType4KindE0ELNS_15FloatRoundStyleE2ESI_EENS1_15EpilogueDefaultEEEEEvvEEEEvNT_6ParamsE --------------------------
	.section	.nv.shared._ZN7cutlass13device_kernelINS_4gemm6kernel13GemmUniversalIN4cute5tupleIJiiiiEEENS1_10collective13CollectiveMmaINS1_34MainloopSm90TmaGmmaWarpSpecializedILi7ENS5_IJNS4_1CILi1EEESB_SB_EEENS1_32KernelTmaWarpSpecializedPingpongEEENS5_IJNSA_ILi64EEESF_NSA_ILi32EEEEEENS_6half_tENS5_IJlSB_lEEESI_SJ_NS4_8TiledMMAINS4_8MMA_AtomIJNS4_4SM904GMMA25MMA_64x64x16_F32F16F16_SSILNSN_5MajorE0ELSP_0ELNSN_7ScaleInE1ELSQ_1EEEEEENS4_6LayoutISC_NS5_IJNSA_ILi0EEESU_SU_EEEEENS5_IJNS4_10UnderscoreESX_SX_EEEEENS4_13SM90_TMA_LOADENS4_14ComposedLayoutINS4_7SwizzleILi2ELi4ELi3EEENS4_18smem_ptr_flag_bitsILi16EEENST_INS5_IJNSA_ILi8EEESG_EEENS5_IJSG_SB_EEEEEEEvNS4_8identityES10_S1A_vS1B_EENS_8epilogue10collective6detail29Sm90TmaWarpSpecializedAdapterINS1E_15DefaultEpilogueISI_SJ_SJ_NS1D_6thread17LinearCombinationISI_Li1EffLNS1I_9ScaleType4KindE0ELNS_15FloatRoundStyleE2ESI_EENS1_15EpilogueDefaultEEEEEvvEEEEvNT_6ParamsE,"aw",@nobits
	.sectionflags	@""
	.align	16
	.zero		1024


//--------------------- .nv.shared.reserved.0     --------------------------
	.section	.nv.shared.reserved.0,"aw",@nobits
	.weak		__nv_reservedSMEM_offset_0_alias
	.size		__nv_reservedSMEM_offset_0_alias, 0, 0
	.other		__nv_reservedSMEM_offset_0_alias,@"STO_CUDA_RESERVED_SHARED STV_DEFAULT"
__nv_reservedSMEM_offset_0_alias:
	.zero		0


//--------------------- .nv.global                --------------------------
	.section	.nv.global,"aw",@nobits
.nv.global:
	.type		_ZN40_INTERNAL_349e0ecd_4_k_cu_435446a3_206634cute1_E,@object
	.size		_ZN40_INTERNAL_349e0ecd_4_k_cu_435446a3_206634cute1_E,(_ZN40_INTERNAL_349e0ecd_4_k_cu_435446a3_206634cuda3std3__45__cpo6cbeginE - _ZN40_INTERNAL_349e0ecd_4_k_cu_435446a3_206634cute1_E)
_ZN40_INTERNAL_349e0ecd_4_k_cu_435446a3_206634cute1_E:
	.zero		1
	.type		_ZN40_INTERNAL_349e0ecd_4_k_cu_435446a3_206634cuda3std3__45__cpo6cbeginE,@object
	.size		_ZN40_INTERNAL_349e0ecd_4_k_cu_435446a3_206634cuda3std3__45__cpo6cbeginE,(_ZN40_INTERNAL_349e0ecd_4_k_cu_435446a3_206634cuda3std3__48in_placeE - _ZN40_INTERNAL_349e0ecd_4_k_cu_435446a3_206634cuda3std3__45__cpo6cbeginE)
_ZN40_INTERNAL_349e0ecd_4_k_cu_435446a3_206634cuda3std3__45__cpo6cbeginE:
	.zero		1
	.type		_ZN40_INTERNAL_349e0ecd_4_k_cu_435446a3_206634cuda3std3__48in_placeE,@object
	.size		_ZN40_INTERNAL_349e0ecd_4_k_cu_435446a3_206634cuda3std3__48in_placeE,(_ZN40_INTERNAL_349e0ecd_4_k_cu_435446a3_206634cuda3std6ranges3__45__cpo9iter_moveE - _ZN40_INTERNAL_349e0ecd_4_k_cu_435446a3_206634cuda3std3__48in_placeE)
_ZN40_INTERNAL_349e0ecd_4_k_cu_435446a3_206634cuda3std3__48in_placeE:
	.zero		1
	.type		_ZN40_INTERNAL_349e0ecd_4_k_cu_435446a3_206634cuda3std6ranges3__45__cpo9iter_moveE,@object
	.size		_ZN40_INTERNAL_349e0ecd_4_k_cu_435446a3_206634cuda3std6ranges3__45__cpo9iter_moveE,(_ZN40_INTERNAL_349e0ecd_4_k_cu_435446a3_206634cuda3std3__45__cpo5beginE - _ZN40_INTERNAL_349e0ecd_4_k_cu_435446a3_206634cuda3std6ranges3__45__cpo9iter_moveE)
_ZN40_INTERNAL_349e0ecd_4_k_cu_435446a3_206634cuda3std6ranges3__45__cpo9iter_moveE:
	.zero		1
	.type		_ZN40_INTERNAL_349e0ecd_4_k_cu_435446a3_206634cuda3std3__45__cpo5beginE,@object
	.size		_ZN40_INTERNAL_349e0ecd_4_k_cu_435446a3_206634cuda3std3__45__cpo5beginE,(_ZN40_INTERNAL_349e0ecd_4_k_cu_435446a3_206634cuda3std3__442_GLOBAL__N__349e0ecd_4_k_cu_435446a3_206636ignoreE - _ZN40_INTERNAL_349e0ecd_4_k_cu_435446a3_206634cuda3std3__45__cpo5beginE)
_ZN40_INTERNAL_349e0ecd_4_k_cu_435446a3_206634cuda3std3__45__cpo5beginE:
	.zero		1
	.type		_ZN40_INTERNAL_349e0ecd_4_k_cu_435446a3_206634cuda3std3__442_GLOBAL__N__349e0ecd_4_k_cu_435446a3_206636ignoreE,@object
	.size		_ZN40_INTERNAL_349e0ecd_4_k_cu_435446a3_206634cuda3std3__442_GLOBAL__N__349e0ecd_4_k_cu_435446a3_206636ignoreE,(_ZN40_INTERNAL_349e0ecd_4_k_cu_435446a3_206634cute7productE - _ZN40_INTERNAL_349e0ecd_4_k_cu_435446a3_206634cuda3std3__442_GLOBAL__N__349e0ecd_4_k_cu_435446a3_206636ignoreE)
_ZN40_INTERNAL_349e0ecd_4_k_cu_435446a3_206634cuda3std3__442_GLOBAL__N__349e0ecd_4_k_cu_435446a3_206636ignoreE:
	.zero		1
	.type		_ZN40_INTERNAL_349e0ecd_4_k_cu_435446a3_206634cute7productE,@object
	.size		_ZN40_INTERNAL_349e0ecd_4_k_cu_435446a3_206634cute7productE,(_ZN40_INTERNAL_349e0ecd_4_k_cu_435446a3_206634cuda3std3__45__cpo3endE - _ZN40_INTERNAL_349e0ecd_4_k_cu_435446a3_206634cute7productE)
_ZN40_INTERNAL_349e0ecd_4_k_cu_435446a3_206634cute7productE:
	.zero		1
	.type		_ZN40_INTERNAL_349e0ecd_4_k_cu_435446a3_206634cuda3std3__45__cpo3endE,@object
	.size		_ZN40_INTERNAL_349e0ecd_4_k_cu_435446a3_206634cuda3std3__45__cpo3endE,(_ZN40_INTERNAL_349e0ecd_4_k_cu_435446a3_206634cuda3std3__419piecewise_constructE - _ZN40_INTERNAL_349e0ecd_4_k_cu_435446a3_206634cuda3std3__45__cpo3endE)
_ZN40_INTERNAL_349e0ecd_4_k_cu_435446a3_206634cuda3std3__45__cpo3endE:
	.zero		1
	.type		_ZN40_INTERNAL_349e0ecd_4_k_cu_435446a3_206634cuda3std3__419piecewise_constructE,@object
	.size		_ZN40_INTERNAL_349e0ecd_4_k_cu_435446a3_206634cuda3std3__419piecewise_constructE,(_ZN40_INTERNAL_349e0ecd_4_k_cu_435446a3_206634cuda3std3__45__cpo4cendE - _ZN40_INTERNAL_349e0ecd_4_k_cu_435446a3_206634cuda3std3__419piecewise_constructE)
_ZN40_INTERNAL_349e0ecd_4_k_cu_435446a3_206634cuda3std3__419piecewise_constructE:
	.zero		1
	.type		_ZN40_INTERNAL_349e0ecd_4_k_cu_435446a3_206634cuda3std3__45__cpo4cendE,@object
	.size		_ZN40_INTERNAL_349e0ecd_4_k_cu_435446a3_206634cuda3std3__45__cpo4cendE,(_ZN40_INTERNAL_349e0ecd_4_k_cu_435446a3_206634cuda3std6ranges3__45__cpo4swapE - _ZN40_INTERNAL_349e0ecd_4_k_cu_435446a3_206634cuda3std3__45__cpo4cendE)
_ZN40_INTERNAL_349e0ecd_4_k_cu_435446a3_206634cuda3std3__45__cpo4cendE:
	.zero		1
	.type		_ZN40_INTERNAL_349e0ecd_4_k_cu_435446a3_206634cuda3std6ranges3__45__cpo4swapE,@object
	.size		_ZN40_INTERNAL_349e0ecd_4_k_cu_435446a3_206634cuda3std6ranges3__45__cpo4swapE,(.L_8 - _ZN40_INTERNAL_349e0ecd_4_k_cu_435446a3_206634cuda3std6ranges3__45__cpo4swapE)
_ZN40_INTERNAL_349e0ecd_4_k_cu_435446a3_206634cuda3std6ranges3__45__cpo4swapE:
	.zero		1
.L_8:


//--------------------- .nv.constant0._ZN7cutlass13device_kernelINS_4gemm6kernel13GemmUniversalIN4cute5tupleIJiiiiEEENS1_10collective13CollectiveMmaINS1_34MainloopSm90TmaGmmaWarpSpecializedILi7ENS5_IJNS4_1CILi1EEESB_SB_EEENS1_32KernelTmaWarpSpecializedPingpongEEENS5_IJNSA_ILi64EEESF_NSA_ILi32EEEEEENS_6half_tENS5_IJlSB_lEEESI_SJ_NS4_8TiledMMAINS4_8MMA_AtomIJNS4_4SM904GMMA25MMA_64x64x16_F32F16F16_SSILNSN_5MajorE0ELSP_0ELNSN_7ScaleInE1ELSQ_1EEEEEENS4_6LayoutISC_NS5_IJNSA_ILi0EEESU_SU_EEEEENS5_IJNS4_10UnderscoreESX_SX_EEEEENS4_13SM90_TMA_LOADENS4_14ComposedLayoutINS4_7SwizzleILi2ELi4ELi3EEENS4_18smem_ptr_flag_bitsILi16EEENST_INS5_IJNSA_ILi8EEESG_EEENS5_IJSG_SB_EEEEEEEvNS4_8identityES10_S1A_vS1B_EENS_8epilogue10collective6detail29Sm90TmaWarpSpecializedAdapterINS1E_15DefaultEpilogueISI_SJ_SJ_NS1D_6thread17LinearCombinationISI_Li1EffLNS1I_9ScaleType4KindE0ELNS_15FloatRoundStyleE2ESI_EENS1_15EpilogueDefaultEEEEEvvEEEEvNT_6ParamsE --------------------------
	.section	.nv.constant0._ZN7cutlass13device_kernelINS_4gemm6kernel13GemmUniversalIN4cute5tupleIJiiiiEEENS1_10collective13CollectiveMmaINS1_34MainloopSm90TmaGmmaWarpSpecializedILi7ENS5_IJNS4_1CILi1EEESB_SB_EEENS1_32KernelTmaWarpSpecializedPingpongEEENS5_IJNSA_ILi64EEESF_NSA_ILi32EEEEEENS_6half_tENS5_IJlSB_lEEESI_SJ_NS4_8TiledMMAINS4_8MMA_AtomIJNS4_4SM904GMMA25MMA_64x64x16_F32F16F16_SSILNSN_5MajorE0ELSP_0ELNSN_7ScaleInE1ELSQ_1EEEEEENS4_6LayoutISC_NS5_IJNSA_ILi0EEESU_SU_EEEEENS5_IJNS4_10UnderscoreESX_SX_EEEEENS4_13SM90_TMA_LOADENS4_14ComposedLayoutINS4_7SwizzleILi2ELi4ELi3EEENS4_18smem_ptr_flag_bitsILi16EEENST_INS5_IJNSA_ILi8EEESG_EEENS5_IJSG_SB_EEEEEEEvNS4_8identityES10_S1A_vS1B_EENS_8epilogue10collective6detail29Sm90TmaWarpSpecializedAdapterINS1E_15DefaultEpilogueISI_SJ_SJ_NS1D_6thread17LinearCombinationISI_Li1EffLNS1I_9ScaleType4KindE0ELNS_15FloatRoundStyleE2ESI_EENS1_15EpilogueDefaultEEEEEvvEEEEvNT_6ParamsE,"a",@progbits
	.sectionflags	@""
	.align	4
.nv.constant0._ZN7cutlass13device_kernelINS_4gemm6kernel13GemmUniversalIN4cute5tupleIJiiiiEEENS1_10collective13CollectiveMmaINS1_34MainloopSm90TmaGmmaWarpSpecializedILi7ENS5_IJNS4_1CILi1EEESB_SB_EEENS1_32KernelTmaWarpSpecializedPingpongEEENS5_IJNSA_ILi64EEESF_NSA_ILi32EEEEEENS_6half_tENS5_IJlSB_lEEESI_SJ_NS4_8TiledMMAINS4_8MMA_AtomIJNS4_4SM904GMMA25MMA_64x64x16_F32F16F16_SSILNSN_5MajorE0ELSP_0ELNSN_7ScaleInE1ELSQ_1EEEEEENS4_6LayoutISC_NS5_IJNSA_ILi0EEESU_SU_EEEEENS5_IJNS4_10UnderscoreESX_SX_EEEEENS4_13SM90_TMA_LOADENS4_14ComposedLayoutINS4_7SwizzleILi2ELi4ELi3EEENS4_18smem_ptr_flag_bitsILi16EEENST_INS5_IJNSA_ILi8EEESG_EEENS5_IJSG_SB_EEEEEEEvNS4_8identityES10_S1A_vS1B_EENS_8epilogue10collective6detail29Sm90TmaWarpSpecializedAdapterINS1E_15DefaultEpilogueISI_SJ_SJ_NS1D_6thread17LinearCombinationISI_Li1EffLNS1I_9ScaleType4KindE0ELNS_15FloatRoundStyleE2ESI_EENS1_15EpilogueDefaultEEEEEvvEEEEvNT_6ParamsE:
	.zero		1664


//--------------------- SYMBOLS --------------------------

	.type		.nv.reservedSmem.offset0,@object
	.size		.nv.reservedSmem.offset0,0x4
	.type		__assertfail,@function
